# CuTe-DSL kernel — source=cudnn_frontend_dsl family=gemm_swiglu
# config = {"ab_dtype": "Float8E4M3FN", "c_dtype": "BFloat16", "mma_mn": [64, 256], "cluster_mn": [4, 2]}


// ===== COMPILED SASS (sm_100a) =====

	.target	sm_100a

	.elftype	@"ET_EXEC"


//--------------------- .note.nv.tkinfo           --------------------------
	.section	.note.nv.tkinfo,"",@"SHT_NOTE"
	.sectionflags	@"SHF_NOTE_NV_TKINFO"
	.tkinfo
        /*0018*/ 	.word	0x00000081
        /*0030*/ 	.string	""
        /*0030*/ 	.string	"ptxas"
        /*0030*/ 	.string	"Cuda compilation tools, release 12.9, V12.9.83"
        /*0030*/ 	.string	"Build system must define TOOLS_VERSION_EXTENDED"
        /*0030*/ 	.string	"-O 3 -arch sm_100a "



//--------------------- .note.nv.cuver            --------------------------
	.section	.note.nv.cuver,"",@"SHT_NOTE"
	.sectionflags	@"SHF_NOTE_NV_CUVER"
        /*0018*/ 	.short	0x0001
        /*001a*/ 	.short	0x0064
        /*001c*/ 	.short	0x0001
        /*001e*/ 	.short	0x0000
        /*0020*/ 	.short	0x0001
        /*0022*/ 	.short	0x0000


//--------------------- .nv.info                  --------------------------
	.section	.nv.info,"",@"SHT_CUDA_INFO"
	.align	4


	//----- nvinfo : EIATTR_REGCOUNT
	.align		4
        /*0000*/ 	.byte	0x04, 0x2f
        /*0002*/ 	.short	(.L_4 - .L_3)
	.align		4
.L_3:
        /*0004*/ 	.word	index@(kernel_cutlass_kernel_cudnngemm_swigludense_gemm_persistent_swigluPersistentDenseGemmKernel_object_at__TiledMMA_ThrLayoutVMNK11110000_PermutationMNK____MMAAtom_ThrID10_ShapeMNK6425632_TVL_0)
        /*0008*/ 	.word	0x00000067


	//----- nvinfo : EIATTR_FRAME_SIZE
	.align		4
.L_4:
        /*000c*/ 	.byte	0x04, 0x11
        /*000e*/ 	.short	(.L_6 - .L_5)
	.align		4
.L_5:
        /*0010*/ 	.word	index@($__internal_2_$__cuda_sm10x_tcgen05_guardrail_trap_unallocated_columns_being_dealloced)
        /*0014*/ 	.word	0x00000000


	//----- nvinfo : EIATTR_FRAME_SIZE
	.align		4
.L_6:
        /*0018*/ 	.byte	0x04, 0x11
        /*001a*/ 	.short	(.L_8 - .L_7)
	.align		4
.L_7:
        /*001c*/ 	.word	index@($__internal_1_$__cuda_sm10x_tcgen05_guardrail_trap_phase_invalid_during_alloc)
        /*0020*/ 	.word	0x00000000


	//----- nvinfo : EIATTR_FRAME_SIZE
	.align		4
.L_8:
        /*0024*/ 	.byte	0x04, 0x11
        /*0026*/ 	.short	(.L_10 - .L_9)
	.align		4
.L_9:
        /*0028*/ 	.word	index@($__internal_0_$__cuda_sm10x_tcgen05_guardrail_trap_col_being_dealloced_not_returned_by_alloc)
        /*002c*/ 	.word	0x00000000


	//----- nvinfo : EIATTR_FRAME_SIZE
	.align		4
.L_10:
        /*0030*/ 	.byte	0x04, 0x11
        /*0032*/ 	.short	(.L_12 - .L_11)
	.align		4
.L_11:
        /*0034*/ 	.word	index@(kernel_cutlass_kernel_cudnngemm_swigludense_gemm_persistent_swigluPersistentDenseGemmKernel_object_at__TiledMMA_ThrLayoutVMNK11110000_PermutationMNK____MMAAtom_ThrID10_ShapeMNK6425632_TVL_0)
        /*0038*/ 	.word	0x00000000


	//----- nvinfo : EIATTR_MIN_STACK_SIZE
	.align		4
.L_12:
        /*003c*/ 	.byte	0x04, 0x12
        /*003e*/ 	.short	(.L_14 - .L_13)
	.align		4
.L_13:
        /*0040*/ 	.word	index@(kernel_cutlass_kernel_cudnngemm_swigludense_gemm_persistent_swigluPersistentDenseGemmKernel_object_at__TiledMMA_ThrLayoutVMNK11110000_PermutationMNK____MMAAtom_ThrID10_ShapeMNK6425632_TVL_0)
        /*0044*/ 	.word	0x00000000
.L_14:


//--------------------- .nv.info.kernel_cutlass_kernel_cudnngemm_swigludense_gemm_persistent_swigluPersistentDenseGemmKernel_object_at__TiledMMA_ThrLayoutVMNK11110000_PermutationMNK____MMAAtom_ThrID10_ShapeMNK6425632_TVL_0 --------------------------
	.section	.nv.info.kernel_cutlass_kernel_cudnngemm_swigludense_gemm_persistent_swigluPersistentDenseGemmKernel_object_at__TiledMMA_ThrLayoutVMNK11110000_PermutationMNK____MMAAtom_ThrID10_ShapeMNK6425632_TVL_0,"",@"SHT_CUDA_INFO"
	.sectionflags	@""
	.align	4


	//----- nvinfo : EIATTR_CUDA_API_VERSION
	.align		4
        /*0000*/ 	.byte	0x04, 0x37
        /*0002*/ 	.short	(.L_16 - .L_15)
.L_15:
        /*0004*/ 	.word	0x00000081


	//----- nvinfo : EIATTR_KPARAM_INFO
	.align		4
.L_16:
        /*0008*/ 	.byte	0x04, 0x17
        /*000a*/ 	.short	(.L_18 - .L_17)
.L_17:
        /*000c*/ 	.word	0x00000000
        /*0010*/ 	.short	0x0008
        /*0012*/ 	.short	0x0264
        /*0014*/ 	.byte	0x00, 0xf0, 0x11, 0x00


	//----- nvinfo : EIATTR_KPARAM_INFO
	.align		4
.L_18:
        /*0018*/ 	.byte	0x04, 0x17
        /*001a*/ 	.short	(.L_20 - .L_19)
.L_19:
        /*001c*/ 	.word	0x00000000
        /*0020*/ 	.short	0x0007
        /*0022*/ 	.short	0x0258
        /*0024*/ 	.byte	0x00, 0xf0, 0x31, 0x00


	//----- nvinfo : EIATTR_KPARAM_INFO
	.align		4
.L_20:
        /*0028*/ 	.byte	0x04, 0x17
        /*002a*/ 	.short	(.L_22 - .L_21)
.L_21:
        /*002c*/ 	.word	0x00000000
        /*0030*/ 	.short	0x0006
        /*0032*/ 	.short	0x024c
        /*0034*/ 	.byte	0x00, 0xf0, 0x31, 0x00


	//----- nvinfo : EIATTR_KPARAM_INFO
	.align		4
.L_22:
        /*0038*/ 	.byte	0x04, 0x17
        /*003a*/ 	.short	(.L_24 - .L_23)
.L_23:
        /*003c*/ 	.word	0x00000000
        /*0040*/ 	.short	0x0005
        /*0042*/ 	.short	0x0240
        /*0044*/ 	.byte	0x00, 0xf0, 0x31, 0x00


	//----- nvinfo : EIATTR_KPARAM_INFO
	.align		4
.L_24:
        /*0048*/ 	.byte	0x04, 0x17
        /*004a*/ 	.short	(.L_26 - .L_25)
.L_25:
        /*004c*/ 	.word	0x00000000
        /*0050*/ 	.short	0x0004
        /*0052*/ 	.short	0x01c0
        /*0054*/ 	.byte	0x00, 0xf0, 0x01, 0x02


	//----- nvinfo : EIATTR_KPARAM_INFO
	.align		4
.L_26:
        /*0058*/ 	.byte	0x04, 0x17
        /*005a*/ 	.short	(.L_28 - .L_27)
.L_27:
        /*005c*/ 	.word	0x00000000
        /*0060*/ 	.short	0x0003
        /*0062*/ 	.short	0x0140
        /*0064*/ 	.byte	0x00, 0xf0, 0x01, 0x02


	//----- nvinfo : EIATTR_KPARAM_INFO
	.align		4
.L_28:
        /*0068*/ 	.byte	0x04, 0x17
        /*006a*/ 	.short	(.L_30 - .L_29)
.L_29:
        /*006c*/ 	.word	0x00000000
        /*0070*/ 	.short	0x0002
        /*0072*/ 	.short	0x00c0
        /*0074*/ 	.byte	0x00, 0xf0, 0x01, 0x02


	//----- nvinfo : EIATTR_KPARAM_INFO
	.align		4
.L_30:
        /*0078*/ 	.byte	0x04, 0x17
        /*007a*/ 	.short	(.L_32 - .L_31)
.L_31:
        /*007c*/ 	.word	0x00000000
        /*0080*/ 	.short	0x0001
        /*0082*/ 	.short	0x0040
        /*0084*/ 	.byte	0x00, 0xf0, 0x01, 0x02


	//----- nvinfo : EIATTR_KPARAM_INFO
	.align		4
.L_32:
        /*0088*/ 	.byte	0x04, 0x17
        /*008a*/ 	.short	(.L_34 - .L_33)
.L_33:
        /*008c*/ 	.word	0x00000000
        /*0090*/ 	.short	0x0000
        /*0092*/ 	.short	0x0000
        /*0094*/ 	.byte	0x00, 0xf0, 0x0d, 0x00


	//----- nvinfo : EIATTR_AT_ENTRY_FRAGMENTS
	.align		4
.L_34:
        /*0098*/ 	.byte	0x04, 0x4f
        /*009a*/ 	.short	(.L_36 - .L_35)


	//   ....[0]....
.L_35:
        /*009c*/ 	.word	0x00000004


	//----- nvinfo : EIATTR_RESERVED_SMEM_USED
	.align		4
.L_36:
        /*00a0*/ 	.byte	0x01, 0x41
	.zero		2


	//----- nvinfo : EIATTR_SPARSE_MMA_MASK
	.align		4
        /*00a4*/ 	.byte	0x03, 0x50
        /*00a6*/ 	.short	0x0000


	//----- nvinfo : EIATTR_TCGEN05_1CTA_USED
	.align		4
        /*00a8*/ 	.byte	0x01, 0x51
	.zero		2


	//----- nvinfo : EIATTR_MAXREG_COUNT
	.align		4
        /*00ac*/ 	.byte	0x03, 0x1b
        /*00ae*/ 	.short	0x00ff


	//----- nvinfo : EIATTR_NUM_BARRIERS
	.align		4
        /*00b0*/ 	.byte	0x02, 0x4c
        /*00b2*/ 	.byte	0x03
	.zero		1


	//----- nvinfo : EIATTR_INT_WARP_WIDE_INSTR_OFFSETS
	.align		4
        /*00b4*/ 	.byte	0x04, 0x31
        /*00b6*/ 	.short	(.L_38 - .L_37)


	//   ....[0]....
.L_37:
        /*00b8*/ 	.word	0x00004070


	//   ....[1]....
        /*00bc*/ 	.word	0x000040b0


	//----- nvinfo : EIATTR_COOP_GROUP_MASK_REGIDS
	.align		4
.L_38:
        /*00c0*/ 	.byte	0x04, 0x29
        /*00c2*/ 	.short	(.L_40 - .L_39)


	//   ....[0]....
.L_39:
        /*00c4*/ 	.word	0xffffffff


	//   ....[1]....
        /*00c8*/ 	.word	0xffffffff


	//   ....[2]....
        /*00cc*/ 	.word	0xffffffff


	//   ....[3]....
        /*00d0*/ 	.word	0xffffffff


	//   ....[4]....
        /*00d4*/ 	.word	0xffffffff


	//   ....[5]....
        /*00d8*/ 	.word	0xffffffff


	//   ....[6]....
        /*00dc*/ 	.word	0xffffffff


	//----- nvinfo : EIATTR_COOP_GROUP_INSTR_OFFSETS
	.align		4
.L_40:
        /*00e0*/ 	.byte	0x04, 0x28
        /*00e2*/ 	.short	(.L_42 - .L_41)


	//   ....[0]....
.L_41:
        /*00e4*/ 	.word	0x00000410


	//   ....[1]....
        /*00e8*/ 	.word	0x000005c0


	//   ....[2]....
        /*00ec*/ 	.word	0x00000660


	//   ....[3]....
        /*00f0*/ 	.word	0x00001990


	//   ....[4]....
        /*00f4*/ 	.word	0x00001c50


	//   ....[5]....
        /*00f8*/ 	.word	0x00003f00


	//   ....[6]....
        /*00fc*/ 	.word	0x00004160


	//----- nvinfo : EIATTR_VRC_CTA_INIT_COUNT
	.align		4
.L_42:
        /*0100*/ 	.byte	0x02, 0x4a
        /*0102*/ 	.byte	0x80
	.zero		1


	//----- nvinfo : EIATTR_MBARRIER_INSTR_OFFSETS
	.align		4
        /*0104*/ 	.byte	0x04, 0x39
        /*0106*/ 	.short	(.L_44 - .L_43)


	//   ....[0]....
.L_43:
        /*0108*/ 	.word	0x00000340
        /*010c*/ 	.word	0x000000ff
        /*0110*/ 	.word	0x00000000
        /*0114*/ 	.short	0x0100
        /*0116*/ 	.byte	0x05
	.zero		1


	//   ....[1]....
        /*0118*/ 	.word	0x00000350
        /*011c*/ 	.word	0x000000ff
        /*0120*/ 	.word	0x00000008
        /*0124*/ 	.short	0x0100
        /*0126*/ 	.byte	0x05
	.zero		1


	//   ....[2]....
        /*0128*/ 	.word	0x00000360
        /*012c*/ 	.word	0x000000ff
        /*0130*/ 	.word	0x00000010
        /*0134*/ 	.short	0x0100
        /*0136*/ 	.byte	0x05
	.zero		1


	//   ....[3]....
        /*0138*/ 	.word	0x00000370
        /*013c*/ 	.word	0x000000ff
        /*0140*/ 	.word	0x00000018
        /*0144*/ 	.short	0x0100
        /*0146*/ 	.byte	0x05
	.zero		1


	//   ....[4]....
        /*0148*/ 	.word	0x00000380
        /*014c*/ 	.word	0x000000ff
        /*0150*/ 	.word	0x00000020
        /*0154*/ 	.short	0x0100
        /*0156*/ 	.byte	0x05
	.zero		1


	//   ....[5]....
        /*0158*/ 	.word	0x00000390
        /*015c*/ 	.word	0x000000ff
        /*0160*/ 	.word	0x00000028
        /*0164*/ 	.short	0x0100
        /*0166*/ 	.byte	0x05
	.zero		1


	//   ....[6]....
        /*0168*/ 	.word	0x000003a0
        /*016c*/ 	.word	0x000000ff
        /*0170*/ 	.word	0x00000030
        /*0174*/ 	.short	0x0100
        /*0176*/ 	.byte	0x05
	.zero		1


	//   ....[7]....
        /*0178*/ 	.word	0x000003b0
        /*017c*/ 	.word	0x000000ff
        /*0180*/ 	.word	0x00000038
        /*0184*/ 	.short	0x0100
        /*0186*/ 	.byte	0x05
	.zero		1


	//   ....[8]....
        /*0188*/ 	.word	0x00000530
        /*018c*/ 	.word	0x000000ff
        /*0190*/ 	.word	0x00000040
        /*0194*/ 	.short	0x0100
        /*0196*/ 	.byte	0x06
	.zero		1


	//   ....[9]....
        /*0198*/ 	.word	0x00000540
        /*019c*/ 	.word	0x000000ff
        /*01a0*/ 	.word	0x00000048
        /*01a4*/ 	.short	0x0100
        /*01a6*/ 	.byte	0x06
	.zero		1


	//   ....[10]....
        /*01a8*/ 	.word	0x00000550
        /*01ac*/ 	.word	0x000000ff
        /*01b0*/ 	.word	0x00000050
        /*01b4*/ 	.short	0x0100
        /*01b6*/ 	.byte	0x06
	.zero		1


	//   ....[11]....
        /*01b8*/ 	.word	0x00000560
        /*01bc*/ 	.word	0x000000ff
        /*01c0*/ 	.word	0x00000058
        /*01c4*/ 	.short	0x0100
        /*01c6*/ 	.byte	0x06
	.zero		1


	//   ....[12]....
        /*01c8*/ 	.word	0x00000ae0
        /*01cc*/ 	.word	0x000000ff
        /*01d0*/ 	.word	0x00000020
        /*01d4*/ 	.short	0x010a
        /*01d6*/ 	.byte	0x07
	.zero		1


	//   ....[13]....
        /*01d8*/ 	.word	0x00000c50
        /*01dc*/ 	.word	0x000000ff
        /*01e0*/ 	.word	0x00000020
        /*01e4*/ 	.short	0x010a
        /*01e6*/ 	.byte	0x09
	.zero		1


	//   ....[14]....
        /*01e8*/ 	.word	0x00000d70
        /*01ec*/ 	.word	0x000000ff
        /*01f0*/ 	.word	0x00000020
        /*01f4*/ 	.short	0x010a
        /*01f6*/ 	.byte	0x20
	.zero		1


	//   ....[15]....
        /*01f8*/ 	.word	0x00001070
        /*01fc*/ 	.word	0x000000ff
        /*0200*/ 	.word	0x00000020
        /*0204*/ 	.short	0x010a
        /*0206*/ 	.byte	0x04
	.zero		1


	//   ....[16]....
        /*0208*/ 	.word	0x00001450
        /*020c*/ 	.word	0x000000ff
        /*0210*/ 	.word	0x00000000
        /*0214*/ 	.short	0x010a
        /*0216*/ 	.byte	0x06
	.zero		1


	//   ....[17]....
        /*0218*/ 	.word	0x00001470
        /*021c*/ 	.word	0x000000ff
        /*0220*/ 	.word	0x00000050
        /*0224*/ 	.short	0x010a
        /*0226*/ 	.byte	0x07
	.zero		1


	//   ....[18]....
        /*0228*/ 	.word	0x00001600
        /*022c*/ 	.word	0x000000ff
        /*0230*/ 	.word	0x00000000
        /*0234*/ 	.short	0x010a
        /*0236*/ 	.byte	0x05
	.zero		1


	//   ....[19]....
        /*0238*/ 	.word	0x00001780
        /*023c*/ 	.word	0x000000ff
        /*0240*/ 	.word	0x00000000
        /*0244*/ 	.short	0x010a
        /*0246*/ 	.byte	0x06
	.zero		1


	//   ....[20]....
        /*0248*/ 	.word	0x00001920
        /*024c*/ 	.word	0x00000000
        /*0250*/ 	.word	0x00000050
        /*0254*/ 	.short	0x010a
        /*0256*/ 	.byte	0xff
	.zero		1


	//   ....[21]....
        /*0258*/ 	.word	0x000022a0
        /*025c*/ 	.word	0x00000000
        /*0260*/ 	.word	0x00000040
        /*0264*/ 	.short	0x010a
        /*0266*/ 	.byte	0xff
	.zero		1


	//   ....[22]....
        /*0268*/ 	.word	0x00003c70
        /*026c*/ 	.word	0x00000000
        /*0270*/ 	.word	0x00000050
        /*0274*/ 	.short	0x0101
        /*0276*/ 	.byte	0xff
	.zero		1


	//   ....[23]....
        /*0278*/ 	.word	0x000041c0
        /*027c*/ 	.word	0x00000000
        /*0280*/ 	.word	0x00000020
        /*0284*/ 	.short	0x010a
        /*0286*/ 	.byte	0xff
	.zero		1


	//   ....[24]....
        /*0288*/ 	.word	0x00004240
        /*028c*/ 	.word	0x00000000
        /*0290*/ 	.word	0x00000020
        /*0294*/ 	.short	0x010a
        /*0296*/ 	.byte	0xff
	.zero		1


	//   ....[25]....
        /*0298*/ 	.word	0x000042b0
        /*029c*/ 	.word	0x00000000
        /*02a0*/ 	.word	0x00000050
        /*02a4*/ 	.short	0x010a
        /*02a6*/ 	.byte	0xff
	.zero		1


	//   ....[26]....
        /*02a8*/ 	.word	0x00004330
        /*02ac*/ 	.word	0x00000000
        /*02b0*/ 	.word	0x00000000
        /*02b4*/ 	.short	0x010a
        /*02b6*/ 	.byte	0xff
	.zero		1


	//   ....[27]....
        /*02b8*/ 	.word	0x00004390
        /*02bc*/ 	.word	0x00000000
        /*02c0*/ 	.word	0x00000050
        /*02c4*/ 	.short	0x010a
        /*02c6*/ 	.byte	0xff
	.zero		1


	//   ....[28]....
        /*02c8*/ 	.word	0x000043f0
        /*02cc*/ 	.word	0x00000000
        /*02d0*/ 	.word	0x00000040
        /*02d4*/ 	.short	0x010a
        /*02d6*/ 	.byte	0xff
	.zero		1


	//----- nvinfo : EIATTR_NUM_MBARRIERS
	.align		4
.L_44:
        /*02d8*/ 	.byte	0x03, 0x38
        /*02da*/ 	.short	0x000c


	//----- nvinfo : EIATTR_EXIT_INSTR_OFFSETS
	.align		4
        /*02dc*/ 	.byte	0x04, 0x1c
        /*02de*/ 	.short	(.L_46 - .L_45)


	//   ....[0]....
.L_45:
        /*02e0*/ 	.word	0x00001950


	//   ....[1]....
        /*02e4*/ 	.word	0x00004180


	//----- nvinfo : EIATTR_REQNTID
	.align		4
.L_46:
        /*02e8*/ 	.byte	0x04, 0x10
        /*02ea*/ 	.short	(.L_48 - .L_47)
.L_47:
        /*02ec*/ 	.word	0x000000c0
        /*02f0*/ 	.word	0x00000001
        /*02f4*/ 	.word	0x00000001


	//----- nvinfo : EIATTR_CRS_STACK_SIZE
	.align		4
.L_48:
        /*02f8*/ 	.byte	0x04, 0x1e
        /*02fa*/ 	.short	(.L_50 - .L_49)
.L_49:
        /*02fc*/ 	.word	0x00000000


	//----- nvinfo : EIATTR_CBANK_PARAM_SIZE
	.align		4
.L_50:
        /*0300*/ 	.byte	0x03, 0x19
        /*0302*/ 	.short	0x0268


	//----- nvinfo : EIATTR_PARAM_CBANK
	.align		4
        /*0304*/ 	.byte	0x04, 0x0a
        /*0306*/ 	.short	(.L_52 - .L_51)
	.align		4
.L_51:
        /*0308*/ 	.word	index@(.nv.constant0.kernel_cutlass_kernel_cudnngemm_swigludense_gemm_persistent_swigluPersistentDenseGemmKernel_object_at__TiledMMA_ThrLayoutVMNK11110000_PermutationMNK____MMAAtom_ThrID10_ShapeMNK6425632_TVL_0)
        /*030c*/ 	.short	0x0380
        /*030e*/ 	.short	0x0268


	//----- nvinfo : EIATTR_SW_WAR
	.align		4
.L_52:
        /*0310*/ 	.byte	0x04, 0x36
        /*0312*/ 	.short	(.L_54 - .L_53)
.L_53:
        /*0314*/ 	.word	0x00000008
.L_54:


//--------------------- .nv.compat                --------------------------
	.section	.nv.compat,"",@"SHT_CUDA_COMPAT_INFO"
	.align	4
        /*0000*/ 	.byte	0x02, 0x02, 0x02, 0x00, 0x02, 0x05, 0x05, 0x00, 0x02, 0x03, 0x01, 0x00, 0x02, 0x06, 0x01, 0x00


//--------------------- .nv.callgraph             --------------------------
	.section	.nv.callgraph,"",@"SHT_CUDA_CALLGRAPH"
	.align	4
	.sectionentsize	8
	.align		4
        /*0000*/ 	.word	0x00000000
	.align		4
        /*0004*/ 	.word	0xffffffff
	.align		4
        /*0008*/ 	.word	0x00000000
	.align		4
        /*000c*/ 	.word	0xfffffffe
	.align		4
        /*0010*/ 	.word	0x00000000
	.align		4
        /*0014*/ 	.word	0xfffffffd
	.align		4
        /*0018*/ 	.word	0x00000000
	.align		4
        /*001c*/ 	.word	0xfffffffc


//--------------------- .text.kernel_cutlass_kernel_cudnngemm_swigludense_gemm_persistent_swigluPersistentDenseGemmKernel_object_at__TiledMMA_ThrLayoutVMNK11110000_PermutationMNK____MMAAtom_ThrID10_ShapeMNK6425632_TVL_0 --------------------------
	.section	.text.kernel_cutlass_kernel_cudnngemm_swigludense_gemm_persistent_swigluPersistentDenseGemmKernel_object_at__TiledMMA_ThrLayoutVMNK11110000_PermutationMNK____MMAAtom_ThrID10_ShapeMNK6425632_TVL_0,"ax",@progbits
	.align	128
        .global         kernel_cutlass_kernel_cudnngemm_swigludense_gemm_persistent_swigluPersistentDenseGemmKernel_object_at__TiledMMA_ThrLayoutVMNK11110000_PermutationMNK____MMAAtom_ThrID10_ShapeMNK6425632_TVL_0
        .type           kernel_cutlass_kernel_cudnngemm_swigludense_gemm_persistent_swigluPersistentDenseGemmKernel_object_at__TiledMMA_ThrLayoutVMNK11110000_PermutationMNK____MMAAtom_ThrID10_ShapeMNK6425632_TVL_0,@function
        .size           kernel_cutlass_kernel_cudnngemm_swigludense_gemm_persistent_swigluPersistentDenseGemmKernel_object_at__TiledMMA_ThrLayoutVMNK11110000_PermutationMNK____MMAAtom_ThrID10_ShapeMNK6425632_TVL_0,(.L_x_57 - kernel_cutlass_kernel_cudnngemm_swigludense_gemm_persistent_swigluPersistentDenseGemmKernel_object_at__TiledMMA_ThrLayoutVMNK11110000_PermutationMNK____MMAAtom_ThrID10_ShapeMNK6425632_TVL_0)
        .other          kernel_cutlass_kernel_cudnngemm_swigludense_gemm_persistent_swigluPersistentDenseGemmKernel_object_at__TiledMMA_ThrLayoutVMNK11110000_PermutationMNK____MMAAtom_ThrID10_ShapeMNK6425632_TVL_0,@"STO_CUDA_ENTRY STV_DEFAULT"
kernel_cutlass_kernel_cudnngemm_swigludense_gemm_persistent_swigluPersistentDenseGemmKernel_object_at__TiledMMA_ThrLayoutVMNK11110000_PermutationMNK____MMAAtom_ThrID10_ShapeMNK6425632_TVL_0:
.text.kernel_cutlass_kernel_cudnngemm_swigludense_gemm_persistent_swigluPersistentDenseGemmKernel_object_at__TiledMMA_ThrLayoutVMNK11110000_PermutationMNK____MMAAtom_ThrID10_ShapeMNK6425632_TVL_0:
[----:B------:R-:W1:Y:S08]  /*0000*/  LDC R1, c[0x0][0x37c] ;  /* 0x0000df00ff017b82 */ /* 0x000e700000000800 */
[----:B------:R-:W2:Y:S01]  /*0010*/  S2UR UR13, SR_CgaCtaId ;  /* 0x00000000000d79c3 */ /* 0x000ea20000008800 */
[----:B------:R-:W3:Y:S01]  /*0020*/  S2R R5, SR_TID.X ;  /* 0x0000000000057919 */ /* 0x000ee20000002100 */
[----:B------:R-:W4:Y:S01]  /*0030*/  LDCU.U8 UR8, c[0x0][0x382] ;  /* 0x00007040ff0877ac */ /* 0x000f220008000000 */
[----:B------:R-:W5:Y:S01]  /*0040*/  LDCU.U8 UR4, c[0x0][0x381] ;  /* 0x00007020ff0477ac */ /* 0x000f620008000000 */
[----:B------:R-:W2:Y:S01]  /*0050*/  LDCU UR6, c[0x0][0x36c] ;  /* 0x00006d80ff0677ac */ /* 0x000ea20008000800 */
[----:B------:R-:W-:Y:S01]  /*0060*/  UMOV UR12, 0xf ;  /* 0x0000000f000c7882 */ /* 0x000fe20000000000 */
[----:B----4-:R-:W-:-:S02]  /*0070*/  ULOP3.LUT UR8, UR8, 0x1, URZ, 0xc0, !UPT ;  /* 0x0000000108087892 */ /* 0x010fc4000f8ec0ff */
[----:B--2---:R-:W-:Y:S02]  /*0080*/  USHF.R.S32.HI UR5, URZ, 0x1f, UR13 ;  /* 0x0000001fff057899 */ /* 0x004fe4000801140d */
[----:B-----5:R-:W-:Y:S02]  /*0090*/  ULOP3.LUT UR4, UR4, 0x1, URZ, 0xc0, !UPT ;  /* 0x0000000104047892 */ /* 0x020fe4000f8ec0ff */
[----:B------:R-:W-:Y:S02]  /*00a0*/  ULEA.HI UR5, UR5, UR13, URZ, 0x2 ;  /* 0x0000000d05057291 */ /* 0x000fe4000f8f10ff */
[----:B------:R-:W-:Y:S02]  /*00b0*/  UISETP.EQ.U32.AND UP4, UPT, UR6, 0x1, UPT ;  /* 0x000000010600788c */ /* 0x000fe4000bf82070 */
[----:B------:R-:W-:Y:S01]  /*00c0*/  USHF.R.S32.HI UR22, URZ, 0x2, UR5 ;  /* 0x00000002ff167899 */ /* 0x000fe20008011405 */
[----:B---3--:R-:W-:Y:S01]  /*00d0*/  SHF.R.U32.HI R71, RZ, 0x5, R5 ;  /* 0x00000005ff477819 */ /* 0x008fe20000011605 */
[----:B------:R-:W-:-:S02]  /*00e0*/  ULOP3.LUT UR24, UR5, 0xfffffffc, URZ, 0xc0, !UPT ;  /* 0xfffffffc05187892 */ /* 0x000fc4000f8ec0ff */
[----:B------:R-:W-:Y:S01]  /*00f0*/  ULEA.HI UR7, UR5, UR22, URZ, 0x1 ;  /* 0x0000001605077291 */ /* 0x000fe2000f8f08ff */
[C---:B------:R-:W-:Y:S01]  /*0100*/  ISETP.NE.AND P1, PT, R71.reuse, 0x5, PT ;  /* 0x000000054700780c */ /* 0x040fe20003f25270 */
[----:B------:R-:W-:Y:S01]  /*0110*/  UISETP.NE.U32.AND UP6, UPT, UR8, 0x1, UPT ;  /* 0x000000010800788c */ /* 0x000fe2000bfc5070 */
[----:B------:R-:W-:Y:S01]  /*0120*/  ISETP.NE.AND P0, PT, R71, RZ, PT ;  /* 0x000000ff4700720c */ /* 0x000fe20003f05270 */
[----:B------:R-:W-:Y:S02]  /*0130*/  ULOP3.LUT UR7, UR7, 0xfffffffe, URZ, 0xc0, !UPT ;  /* 0xfffffffe07077892 */ /* 0x000fe4000f8ec0ff */
[----:B------:R-:W-:Y:S02]  /*0140*/  UIADD3 UR24, UPT, UPT, -UR24, UR13, URZ ;  /* 0x0000000d18187290 */ /* 0x000fe4000fffe1ff */
[----:B------:R-:W-:Y:S02]  /*0150*/  UIADD3 UR22, UPT, UPT, UR22, -UR7, URZ ;  /* 0x8000000716167290 */ /* 0x000fe4000fffe0ff */
[----:B------:R-:W-:-:S02]  /*0160*/  UISETP.NE.U32.AND UP5, UPT, UR4, 0x1, UPT ;  /* 0x000000010400788c */ /* 0x000fc4000bfa5070 */
[----:B------:R-:W-:-:S04]  /*0170*/  USHF.L.U32 UR5, UR22, 0x2, URZ ;  /* 0x0000000216057899 */ /* 0x000fc800080006ff */
[----:B------:R-:W-:Y:S01]  /*0180*/  USHF.L.U32 UR12, UR12, UR5, URZ ;  /* 0x000000050c0c7299 */ /* 0x000fe200080006ff */
[----:B-1----:R-:W-:Y:S11]  /*0190*/  @P1 BRA `(.L_x_0) ;  /* 0x0000000000381947 */ /* 0x002ff60003800000 */
[----:B------:R-:W1:Y:S02]  /*01a0*/  LDCU.64 UR4, c[0x0][0x348] ;  /* 0x00006900ff0477ac */ /* 0x000e640008000a00 */
[----:B-1----:R-:W-:Y:S02]  /*01b0*/  UIADD3 UR10, UP3, UPT, UR4, 0x40, URZ ;  /* 0x00000040040a7890 */ /* 0x002fe4000ff7e0ff */
[----:B------:R-:W-:Y:S02]  /*01c0*/  UIADD3 UR8, UP2, UPT, UR4, 0xc0, URZ ;  /* 0x000000c004087890 */ /* 0x000fe4000ff5e0ff */
[----:B------:R-:W-:Y:S02]  /*01d0*/  UIADD3 UR6, UP1, UPT, UR4, 0x140, URZ ;  /* 0x0000014004067890 */ /* 0x000fe4000ff3e0ff */
[----:B------:R-:W-:Y:S02]  /*01e0*/  UIADD3 UR4, UP0, UPT, UR4, 0x1c0, URZ ;  /* 0x000001c004047890 */ /* 0x000fe4000ff1e0ff */
[----:B------:R-:W-:-:S02]  /*01f0*/  UIADD3.X UR11, UPT, UPT, URZ, UR5, URZ, UP3, !UPT ;  /* 0x00000005ff0b7290 */ /* 0x000fc40009ffe4ff */
[----:B------:R-:W-:Y:S02]  /*0200*/  UIADD3.X UR9, UPT, UPT, URZ, UR5, URZ, UP2, !UPT ;  /* 0x00000005ff097290 */ /* 0x000fe400097fe4ff */
[----:B------:R-:W-:Y:S02]  /*0210*/  UIADD3.X UR7, UPT, UPT, URZ, UR5, URZ, UP1, !UPT ;  /* 0x00000005ff077290 */ /* 0x000fe40008ffe4ff */
[----:B------:R-:W-:-:S03]  /*0220*/  UIADD3.X UR5, UPT, UPT, URZ, UR5, URZ, UP0, !UPT ;  /* 0x00000005ff057290 */ /* 0x000fc600087fe4ff */
[----:B------:R1:W-:Y:S02]  /*0230*/  UTMACCTL.PF [UR10] ;  /* 0x000000000a0079b9 */ /* 0x0003e40008040000 */
[----:B------:R1:W-:Y:S02]  /*0240*/  UTMACCTL.PF [UR8] ;  /* 0x00000000080079b9 */ /* 0x0003e40008040000 */
[----:B------:R1:W-:Y:S02]  /*0250*/  UTMACCTL.PF [UR6] ;  /* 0x00000000060079b9 */ /* 0x0003e40008040000 */
[----:B------:R1:W-:Y:S02]  /*0260*/  UTMACCTL.PF [UR4] ;  /* 0x00000000040079b9 */ /* 0x0003e40008040000 */
[----:B-1----:R-:W-:Y:S01]  /*0270*/  NOP ;  /* 0x0000000000007918 */ /* 0x002fe20000000000 */
.L_x_0:
[----:B------:R-:W-:Y:S05]  /*0280*/  @P0 BRA `(.L_x_1) ;  /* 0x0000000000500947 */ /* 0x000fea0003800000 */
[----:B------:R-:W-:Y:S01]  /*0290*/  UMOV UR5, 0x400 ;  /* 0x0000040000057882 */ /* 0x000fe20000000000 */
[----:B------:R-:W-:Y:S01]  /*02a0*/  UMOV UR6, 0x1 ;  /* 0x0000000100067882 */ /* 0x000fe20000000000 */
[----:B------:R-:W-:Y:S02]  /*02b0*/  ULEA UR5, UR13, UR5, 0x18 ;  /* 0x000000050d057291 */ /* 0x000fe4000f8ec0ff */
[----:B------:R-:W-:-:S04]  /*02c0*/  UIADD3 UR6, UPT, UPT, -UR6, 0x100000, URZ ;  /* 0x0010000006067890 */ /* 0x000fc8000fffe1ff */
[----:B------:R-:W-:Y:S02]  /*02d0*/  USHF.L.U32 UR7, UR6, 0xb, URZ ;  /* 0x0000000b06077899 */ /* 0x000fe400080006ff */
[----:B------:R-:W-:Y:S01]  /*02e0*/  USHF.L.U32 UR6, UR6, 0x1, URZ ;  /* 0x0000000106067899 */ /* 0x000fe200080006ff */
[----:B------:R-:W-:Y:S02]  /*02f0*/  UMOV UR4, 0x5 ;  /* 0x0000000500047882 */ /* 0x000fe40000000000 */
[----:B------:R-:W-:-:S04]  /*0300*/  UIADD3 UR8, UPT, UPT, -UR4, 0x100000, URZ ;  /* 0x0010000004087890 */ /* 0x000fc8000fffe1ff */
[----:B------:R-:W-:Y:S02]  /*0310*/  USHF.L.U32 UR9, UR8, 0xb, URZ ;  /* 0x0000000b08097899 */ /* 0x000fe400080006ff */
[----:B------:R-:W-:Y:S01]  /*0320*/  USHF.L.U32 UR8, UR8, 0x1, URZ ;  /* 0x0000000108087899 */ /* 0x000fe200080006ff */
[----:B------:R-:W1:Y:S02]  /*0330*/  FENCE.VIEW.ASYNC.S ;  /* 0x00000000000073c6 */ /* 0x000e640000000000 */
[----:B-1----:R1:W2:Y:S01]  /*0340*/  SYNCS.EXCH.64 URZ, [UR5], UR6 ;  /* 0x0000000605ff75b2 */ /* 0x0022a20008000100 */
[----:B------:R1:W3:Y:S01]  /*0350*/  SYNCS.EXCH.64 URZ, [UR5+0x8], UR6 ;  /* 0x0000080605ff75b2 */ /* 0x0002e20008000100 */
[----:B------:R1:W4:Y:S01]  /*0360*/  SYNCS.EXCH.64 URZ, [UR5+0x10], UR6 ;  /* 0x0000100605ff75b2 */ /* 0x0003220008000100 */
[----:B------:R1:W5:Y:S06]  /*0370*/  SYNCS.EXCH.64 URZ, [UR5+0x18], UR6 ;  /* 0x0000180605ff75b2 */ /* 0x00036c0008000100 */
[----:B------:R1:W1:Y:S01]  /*0380*/  SYNCS.EXCH.64 URZ, [UR5+0x20], UR8 ;  /* 0x0000200805ff75b2 */ /* 0x0002620008000100 */
[----:B------:R1:W1:Y:S01]  /*0390*/  SYNCS.EXCH.64 URZ, [UR5+0x28], UR8 ;  /* 0x0000280805ff75b2 */ /* 0x0002620008000100 */
[----:B------:R1:W1:Y:S01]  /*03a0*/  SYNCS.EXCH.64 URZ, [UR5+0x30], UR8 ;  /* 0x0000300805ff75b2 */ /* 0x0002620008000100 */
[----:B------:R1:W1:Y:S01]  /*03b0*/  SYNCS.EXCH.64 URZ, [UR5+0x38], UR8 ;  /* 0x0000380805ff75b2 */ /* 0x0002620008000100 */
[----:B------:R-:W-:Y:S01]  /*03c0*/  NOP ;  /* 0x0000000000007918 */ /* 0x000fe20000000000 */
.L_x_1:
[----:B------:R-:W-:Y:S01]  /*03d0*/  NOP ;  /* 0x0000000000007918 */ /* 0x000fe20000000000 */
[----:B------:R-:W-:Y:S05]  /*03e0*/  BRA.U !UP4, `(.L_x_2) ;  /* 0x000000010c087547 */ /* 0x000fea000b800000 */
[----:B-12345:R-:W-:Y:S01]  /*03f0*/  UCGABAR_ARV ;  /* 0x00000000000079c7 */ /* 0x03efe20008000000 */
[----:B------:R-:W-:Y:S05]  /*0400*/  BRA `(.L_x_3) ;  /* 0x0000000000047947 */ /* 0x000fea0003800000 */
.L_x_2:
[----:B-12345:R-:W-:Y:S01]  /*0410*/  NOP ;  /* 0x0000000000007918 */ /* 0x03efe20000000000 */
.L_x_3:
[----:B------:R-:W-:Y:S05]  /*0420*/  BRA.U !UP4, `(.L_x_4) ;  /* 0x000000010c0c7547 */ /* 0x000fea000b800000 */
[----:B------:R-:W-:Y:S01]  /*0430*/  UCGABAR_WAIT ;  /* 0x0000000000007dc7 */ /* 0x000fe20008000000 */
[----:B------:R-:W-:Y:S01]  /*0440*/  CCTL.IVALL ;  /* 0x00000000ff00798f */ /* 0x000fe20002000000 */
[----:B------:R-:W-:Y:S05]  /*0450*/  BRA `(.L_x_5) ;  /* 0x0000000000047947 */ /* 0x000fea0003800000 */
.L_x_4:
[----:B------:R-:W-:Y:S06]  /*0460*/  BAR.SYNC.DEFER_BLOCKING 0x0 ;  /* 0x0000000000007b1d */ /* 0x000fec0000010000 */
.L_x_5:
[----:B------:R-:W-:Y:S05]  /*0470*/  @P0 BRA `(.L_x_6) ;  /* 0x0000000000400947 */ /* 0x000fea0003800000 */
[----:B------:R-:W-:Y:S01]  /*0480*/  UMOV UR6, 0x400 ;  /* 0x0000040000067882 */ /* 0x000fe20000000000 */
[----:B------:R-:W-:Y:S01]  /*0490*/  UMOV UR5, 0x1 ;  /* 0x0000000100057882 */ /* 0x000fe20000000000 */
[----:B------:R-:W-:Y:S01]  /*04a0*/  UMOV UR4, 0x4 ;  /* 0x0000000400047882 */ /* 0x000fe20000000000 */
[----:B------:R-:W-:Y:S02]  /*04b0*/  ULEA UR6, UR13, UR6, 0x18 ;  /* 0x000000060d067291 */ /* 0x000fe4000f8ec0ff */
[----:B------:R-:W-:-:S04]  /*04c0*/  UIADD3 UR8, UPT, UPT, -UR5, 0x100000, URZ ;  /* 0x0010000005087890 */ /* 0x000fc8000fffe1ff */
[----:B------:R-:W-:Y:S02]  /*04d0*/  USHF.L.U32 UR9, UR8, 0xb, URZ ;  /* 0x0000000b08097899 */ /* 0x000fe400080006ff */
[----:B------:R-:W-:Y:S02]  /*04e0*/  USHF.L.U32 UR8, UR8, 0x1, URZ ;  /* 0x0000000108087899 */ /* 0x000fe400080006ff */
[----:B------:R-:W-:-:S04]  /*04f0*/  UIADD3 UR4, UPT, UPT, -UR4, 0x100000, URZ ;  /* 0x0010000004047890 */ /* 0x000fc8000fffe1ff */
[----:B------:R-:W-:Y:S02]  /*0500*/  USHF.L.U32 UR5, UR4, 0xb, URZ ;  /* 0x0000000b04057899 */ /* 0x000fe400080006ff */
[----:B------:R-:W-:Y:S01]  /*0510*/  USHF.L.U32 UR4, UR4, 0x1, URZ ;  /* 0x0000000104047899 */ /* 0x000fe200080006ff */
[----:B------:R-:W1:Y:S03]  /*0520*/  FENCE.VIEW.ASYNC.S ;  /* 0x00000000000073c6 */ /* 0x000e660000000000 */
[----:B-1----:R1:W2:Y:S01]  /*0530*/  SYNCS.EXCH.64 URZ, [UR6+0x40], UR8 ;  /* 0x0000400806ff75b2 */ /* 0x0022a20008000100 */
[----:B------:R1:W3:Y:S07]  /*0540*/  SYNCS.EXCH.64 URZ, [UR6+0x48], UR8 ;  /* 0x0000480806ff75b2 */ /* 0x0002ee0008000100 */
[----:B------:R1:W4:Y:S01]  /*0550*/  SYNCS.EXCH.64 URZ, [UR6+0x50], UR4 ;  /* 0x0000500406ff75b2 */ /* 0x0003220008000100 */
[----:B------:R1:W5:Y:S01]  /*0560*/  SYNCS.EXCH.64 URZ, [UR6+0x58], UR4 ;  /* 0x0000580406ff75b2 */ /* 0x0003620008000100 */
[----:B------:R-:W-:Y:S01]  /*0570*/  NOP ;  /* 0x0000000000007918 */ /* 0x000fe20000000000 */
.L_x_6:
[----:B------:R-:W-:Y:S01]  /*0580*/  NOP ;  /* 0x0000000000007918 */ /* 0x000fe20000000000 */
[----:B------:R-:W-:Y:S05]  /*0590*/  BRA.U !UP4, `(.L_x_7) ;  /* 0x000000010c087547 */ /* 0x000fea000b800000 */
[----:B--2345:R-:W-:Y:S01]  /*05a0*/  UCGABAR_ARV ;  /* 0x00000000000079c7 */ /* 0x03cfe20008000000 */
[----:B------:R-:W-:Y:S05]  /*05b0*/  BRA `(.L_x_8) ;  /* 0x0000000000047947 */ /* 0x000fea0003800000 */
.L_x_7:
[----:B--2345:R-:W-:Y:S01]  /*05c0*/  NOP ;  /* 0x0000000000007918 */ /* 0x03cfe20000000000 */
.L_x_8:
[----:B------:R-:W-:Y:S05]  /*05d0*/  BRA.U !UP4, `(.L_x_9) ;  /* 0x000000010c0c7547 */ /* 0x000fea000b800000 */
[----:B------:R-:W-:Y:S01]  /*05e0*/  UCGABAR_WAIT ;  /* 0x0000000000007dc7 */ /* 0x000fe20008000000 */
[----:B------:R-:W-:Y:S01]  /*05f0*/  CCTL.IVALL ;  /* 0x00000000ff00798f */ /* 0x000fe20002000000 */
[----:B------:R-:W-:Y:S05]  /*0600*/  BRA `(.L_x_10) ;  /* 0x0000000000047947 */ /* 0x000fea0003800000 */
.L_x_9:
[----:B------:R-:W-:Y:S06]  /*0610*/  BAR.SYNC.DEFER_BLOCKING 0x0 ;  /* 0x0000000000007b1d */ /* 0x000fec0000010000 */
.L_x_10:
[----:B------:R-:W-:Y:S01]  /*0620*/  NOP ;  /* 0x0000000000007918 */ /* 0x000fe20000000000 */
[----:B------:R-:W-:Y:S05]  /*0630*/  BRA.U !UP4, `(.L_x_11) ;  /* 0x000000010c087547 */ /* 0x000fea000b800000 */
[----:B------:R-:W-:Y:S01]  /*0640*/  UCGABAR_ARV ;  /* 0x00000000000079c7 */ /* 0x000fe20008000000 */
[----:B------:R-:W-:Y:S05]  /*0650*/  BRA `(.L_x_12) ;  /* 0x0000000000047947 */ /* 0x000fea0003800000 */
.L_x_11:
[----:B------:R-:W-:Y:S01]  /*0660*/  NOP ;  /* 0x0000000000007918 */ /* 0x000fe20000000000 */
.L_x_12:
[----:B------:R-:W-:Y:S05]  /*0670*/  BRA.U !UP4, `(.L_x_13) ;  /* 0x000000010c0c7547 */ /* 0x000fea000b800000 */
[----:B------:R-:W-:Y:S01]  /*0680*/  UCGABAR_WAIT ;  /* 0x0000000000007dc7 */ /* 0x000fe20008000000 */
[----:B------:R-:W-:Y:S01]  /*0690*/  CCTL.IVALL ;  /* 0x00000000ff00798f */ /* 0x000fe20002000000 */
[----:B------:R-:W-:Y:S05]  /*06a0*/  BRA `(.L_x_14) ;  /* 0x0000000000047947 */ /* 0x000fea0003800000 */
.L_x_13:
[----:B------:R-:W-:Y:S06]  /*06b0*/  BAR.SYNC.DEFER_BLOCKING 0x0 ;  /* 0x0000000000007b1d */ /* 0x000fec0000010000 */
.L_x_14:
[----:B------:R-:W-:Y:S01]  /*06c0*/  UMOV UR23, 0x11 ;  /* 0x0000001100177882 */ /* 0x000fe20000000000 */
[----:B------:R-:W2:Y:S01]  /*06d0*/  LDCU.U8 UR20, c[0x0][0x5c8] ;  /* 0x0000b900ff1477ac */ /* 0x000ea20008000000 */
[----:B------:R-:W3:Y:S01]  /*06e0*/  LDCU.U8 UR19, c[0x0][0x5c9] ;  /* 0x0000b920ff1377ac */ /* 0x000ee20008000000 */
[----:B------:R-:W4:Y:S01]  /*06f0*/  LDCU.U8 UR18, c[0x0][0x5d4] ;  /* 0x0000ba80ff1277ac */ /* 0x000f220008000000 */
[----:B------:R-:W5:Y:S01]  /*0700*/  LDCU.U8 UR17, c[0x0][0x5d5] ;  /* 0x0000baa0ff1177ac */ /* 0x000f620008000000 */
[----:B------:R-:W1:Y:S01]  /*0710*/  LDCU.U8 UR16, c[0x0][0x5e0] ;  /* 0x0000bc00ff1077ac */ /* 0x000e620008000000 */
[----:B------:R-:W1:Y:S01]  /*0720*/  LDCU.U8 UR15, c[0x0][0x5e1] ;  /* 0x0000bc20ff0f77ac */ /* 0x000e620008000000 */
[----:B------:R-:W-:Y:S01]  /*0730*/  USHF.L.U32 UR23, UR23, UR24, URZ ;  /* 0x0000001817177299 */ /* 0x000fe200080006ff */
[----:B------:R-:W-:Y:S05]  /*0740*/  @P1 BRA `(.L_x_15) ;  /* 0x00000008005c1947 */ /* 0x000fea0003800000 */
[----:B------:R-:W5:Y:S01]  /*0750*/  S2UR UR28, SR_CTAID.Z ;  /* 0x00000000001c79c3 */ /* 0x000f620000002700 */
[----:B------:R-:W-:Y:S01]  /*0760*/  UMOV UR21, 0x1 ;  /* 0x0000000100157882 */ /* 0x000fe20000000000 */
[----:B------:R-:W-:Y:S01]  /*0770*/  UMOV UR14, URZ ;  /* 0x000000ff000e7c82 */ /* 0x000fe20008000000 */
[----:B-----5:R-:W-:-:S09]  /*0780*/  UISETP.GT.U32.AND UP0, UPT, UR28, 0x7f, UPT ;  /* 0x0000007f1c00788c */ /* 0x020fd2000bf04070 */
[----:B------:R-:W-:Y:S05]  /*0790*/  BRA.U UP0, `(.L_x_16) ;  /* 0x0000000500ec7547 */ /* 0x000fea000b800000 */
[----:B-1----:R-:W1:Y:S01]  /*07a0*/  LDCU.64 UR4, c[0x0][0x5c0] ;  /* 0x0000b800ff0477ac */ /* 0x002e620008000a00 */
[----:B------:R-:W5:Y:S01]  /*07b0*/  S2UR UR14, SR_CTAID.Y ;  /* 0x00000000000e79c3 */ /* 0x000f620000002600 */
[----:B------:R-:W4:Y:S01]  /*07c0*/  LDCU UR8, c[0x0][0x5d0] ;  /* 0x0000ba00ff0877ac */ /* 0x000f220008000800 */
[----:B------:R-:W3:Y:S06]  /*07d0*/  LDCU UR10, c[0x0][0x374] ;  /* 0x00006e80ff0a77ac */ /* 0x000eec0008000800 */
[----:B------:R-:W2:Y:S01]  /*07e0*/  S2UR UR11, SR_CTAID.X ;  /* 0x00000000000b79c3 */ /* 0x000ea20000002500 */
[----:B------:R-:W-:Y:S01]  /*07f0*/  UMOV UR21, 0x400 ;  /* 0x0000040000157882 */ /* 0x000fe20000000000 */
[----:B------:R-:W2:Y:S01]  /*0800*/  LDCU.64 UR30, c[0x0][0x348] ;  /* 0x00006900ff1e77ac */ /* 0x000ea20008000a00 */
[----:B-1----:R-:W-:-:S04]  /*0810*/  UIMAD.WIDE.U32 UR6, UR28, UR5, URZ ;  /* 0x000000051c0672a5 */ /* 0x002fc8000f8e00ff */
[----:B------:R-:W-:Y:S02]  /*0820*/  UIADD3 UR5, UPT, UPT, UR28, -UR7, URZ ;  /* 0x800000071c057290 */ /* 0x000fe4000fffe0ff */
[----:B-----5:R-:W-:Y:S02]  /*0830*/  USHF.L.U32 UR14, UR14, 0x8, URZ ;  /* 0x000000080e0e7899 */ /* 0x020fe400080006ff */
[----:B--2---:R-:W-:Y:S02]  /*0840*/  USHF.R.U32.HI UR5, URZ, UR20, UR5 ;  /* 0x00000014ff057299 */ /* 0x004fe40008011605 */
[----:B------:R-:W-:Y:S02]  /*0850*/  ULOP3.LUT UR26, UR14, 0x100, URZ, 0xc0, !UPT ;  /* 0x000001000e1a7892 */ /* 0x000fe4000f8ec0ff */
[----:B------:R-:W-:Y:S02]  /*0860*/  UIADD3 UR5, UPT, UPT, UR7, UR5, URZ ;  /* 0x0000000507057290 */ /* 0x000fe4000fffe0ff */
[----:B------:R-:W-:-:S02]  /*0870*/  USHF.L.U32 UR11, UR11, 0x6, URZ ;  /* 0x000000060b0b7899 */ /* 0x000fc400080006ff */
[----:B---3--:R-:W-:Y:S02]  /*0880*/  USHF.R.U32.HI UR6, URZ, UR19, UR5 ;  /* 0x00000013ff067299 */ /* 0x008fe40008011605 */
[----:B------:R-:W-:Y:S02]  /*0890*/  ULOP3.LUT UR27, UR11, 0xc0, URZ, 0xc0, !UPT ;  /* 0x000000c00b1b7892 */ /* 0x000fe4000f8ec0ff */
[----:B------:R-:W-:Y:S01]  /*08a0*/  UIADD3 UR6, UPT, UPT, -UR6, URZ, URZ ;  /* 0x000000ff06067290 */ /* 0x000fe2000fffe1ff */
[----:B------:R-:W-:-:S03]  /*08b0*/  UMOV UR14, URZ ;  /* 0x000000ff000e7c82 */ /* 0x000fc60008000000 */
[----:B------:R-:W-:Y:S01]  /*08c0*/  UIMAD UR6, UR6, UR4, UR28 ;  /* 0x00000004060672a4 */ /* 0x000fe2000f8e021c */
[----:B------:R-:W1:Y:S03]  /*08d0*/  LDCU.64 UR4, c[0x0][0x5d8] ;  /* 0x0000bb00ff0477ac */ /* 0x000e660008000a00 */
[----:B----4-:R-:W-:-:S04]  /*08e0*/  UIMAD.WIDE.U32 UR8, UR6, UR8, URZ ;  /* 0x00000008060872a5 */ /* 0x010fc8000f8e00ff */
[----:B------:R-:W-:-:S04]  /*08f0*/  UIADD3 UR7, UPT, UPT, UR6, -UR9, URZ ;  /* 0x8000000906077290 */ /* 0x000fc8000fffe0ff */
[----:B------:R-:W-:-:S04]  /*0900*/  USHF.R.U32.HI UR7, URZ, UR18, UR7 ;  /* 0x00000012ff077299 */ /* 0x000fc80008011607 */
[----:B------:R-:W-:-:S04]  /*0910*/  UIADD3 UR7, UPT, UPT, UR9, UR7, URZ ;  /* 0x0000000709077290 */ /* 0x000fc8000fffe0ff */
[----:B------:R-:W-:-:S04]  /*0920*/  USHF.R.U32.HI UR7, URZ, UR17, UR7 ;  /* 0x00000011ff077299 */ /* 0x000fc80008011607 */
[----:B-1----:R-:W-:-:S07]  /*0930*/  UIMAD.WIDE.U32 UR8, UR7, UR5, URZ ;  /* 0x00000005070872a5 */ /* 0x002fce000f8e00ff */
[----:B------:R-:W-:Y:S02]  /*0940*/  UMOV UR13, UR9 ;  /* 0x00000009000d7c82 */ /* 0x000fe40008000000 */
[----:B------:R-:W-:Y:S02]  /*0950*/  UIADD3 UR5, UPT, UPT, UR7, -UR13, URZ ;  /* 0x8000000d07057290 */ /* 0x000fe4000fffe0ff */
[----:B------:R-:W1:Y:S02]  /*0960*/  LDCU UR9, c[0x0][0x370] ;  /* 0x00006e00ff0977ac */ /* 0x000e640008000800 */
[----:B------:R-:W-:Y:S01]  /*0970*/  USHF.R.U32.HI UR5, URZ, UR16, UR5 ;  /* 0x00000010ff057299 */ /* 0x000fe20008011605 */
[----:B------:R-:W2:Y:S03]  /*0980*/  LDCU UR8, c[0x0][0x378] ;  /* 0x00006f00ff0877ac */ /* 0x000ea60008000800 */
[----:B------:R-:W-:Y:S01]  /*0990*/  UIADD3 UR5, UPT, UPT, UR13, UR5, URZ ;  /* 0x000000050d057290 */ /* 0x000fe2000fffe0ff */
[----:B------:R-:W3:Y:S03]  /*09a0*/  S2UR UR13, SR_CgaCtaId ;  /* 0x00000000000d79c3 */ /* 0x000ee60000008800 */
[----:B------:R-:W-:-:S04]  /*09b0*/  USHF.R.U32.HI UR5, URZ, UR15, UR5 ;  /* 0x0000000fff057299 */ /* 0x000fc80008011605 */
[----:B------:R-:W-:Y:S02]  /*09c0*/  UIADD3 UR5, UPT, UPT, -UR5, URZ, URZ ;  /* 0x000000ff05057290 */ /* 0x000fe4000fffe1ff */
[----:B-1----:R-:W-:Y:S02]  /*09d0*/  UIMAD UR9, UR10, UR9, URZ ;  /* 0x000000090a0972a4 */ /* 0x002fe4000f8e02ff */
[----:B------:R-:W-:Y:S02]  /*09e0*/  UIMAD UR4, UR5, UR4, UR7 ;  /* 0x00000004050472a4 */ /* 0x000fe4000f8e0207 */
[----:B--2---:R-:W-:Y:S02]  /*09f0*/  UIMAD UR8, UR9, UR8, URZ ;  /* 0x00000008090872a4 */ /* 0x004fe4000f8e02ff */
[----:B------:R-:W-:Y:S02]  /*0a00*/  UIADD3 UR7, UPT, UPT, -UR7, URZ, URZ ;  /* 0x000000ff07077290 */ /* 0x000fe4000fffe1ff */
[----:B------:R-:W-:Y:S01]  /*0a10*/  USHF.R.S32.HI UR25, URZ, 0x1f, UR8 ;  /* 0x0000001fff197899 */ /* 0x000fe20008011408 */
[----:B------:R-:W1:Y:S03]  /*0a20*/  LDCU UR5, c[0x0][0x5cc] ;  /* 0x0000b980ff0577ac */ /* 0x000e660008000800 */
[----:B------:R-:W-:-:S02]  /*0a30*/  ULEA.HI UR25, UR25, UR8, URZ, 0x3 ;  /* 0x0000000819197291 */ /* 0x000fc4000f8f18ff */
[----:B---3--:R-:W-:-:S03]  /*0a40*/  ULEA UR13, UR13, UR21, 0x18 ;  /* 0x000000150d0d7291 */ /* 0x008fc6000f8ec0ff */
[----:B------:R-:W-:Y:S01]  /*0a50*/  UMOV UR21, 0x1 ;  /* 0x0000000100157882 */ /* 0x000fe20000000000 */
[----:B-1----:R-:W-:-:S12]  /*0a60*/  UIMAD UR5, UR7, UR5, UR6 ;  /* 0x00000005070572a4 */ /* 0x002fd8000f8e0206 */
.L_x_20:
[----:B------:R-:W-:Y:S01]  /*0a70*/  USHF.L.U32 UR6, UR21, 0x1f, URZ ;  /* 0x0000001f15067899 */ /* 0x000fe200080006ff */
[----:B------:R-:W-:Y:S01]  /*0a80*/  HFMA2 R2, -RZ, RZ, 0, -0.0078125 ;  /* 0x0000a000ff027431 */ /* 0x000fe200000001ff */
[----:B------:R-:W-:Y:S02]  /*0a90*/  ULEA UR7, UR14, UR13, 0x3 ;  /* 0x0000000d0e077291 */ /* 0x000fe4000f8e18ff */
[----:B------:R-:W-:Y:S02]  /*0aa0*/  ULEA UR11, UR5, UR27, 0x8 ;  /* 0x0000001b050b7291 */ /* 0x000fe4000f8e40ff */
[----:B------:R-:W-:Y:S01]  /*0ab0*/  MOV R0, UR6 ;  /* 0x0000000600007c02 */ /* 0x000fe20008000f00 */
[----:B------:R-:W-:Y:S02]  /*0ac0*/  UIADD3 UR38, UP1, UPT, UR30, 0x40, URZ ;  /* 0x000000401e267890 */ /* 0x000fe4000ff3e0ff */
[----:B------:R-:W-:Y:S02]  /*0ad0*/  UIADD3 UR36, UP0, UPT, UR30, 0xc0, URZ ;  /* 0x000000c01e247890 */ /* 0x000fe4000ff1e0ff */
[----:B----4-:R1:W2:Y:S01]  /*0ae0*/  SYNCS.PHASECHK.TRANS64.TRYWAIT P2, [UR7+0x20], R0 ;  /* 0x00002000ff0075a7 */ /* 0x0102a20008041107 */
[----:B------:R-:W-:-:S02]  /*0af0*/  ULEA UR7, UR4, UR26, 0x9 ;  /* 0x0000001a04077291 */ /* 0x000fc4000f8e48ff */
[----:B------:R-:W-:Y:S02]  /*0b00*/  UIADD3.X UR39, UPT, UPT, URZ, UR31, URZ, UP1, !UPT ;  /* 0x0000001fff277290 */ /* 0x000fe40008ffe4ff */
[----:B------:R-:W-:Y:S02]  /*0b10*/  UIADD3.X UR37, UPT, UPT, URZ, UR31, URZ, UP0, !UPT ;  /* 0x0000001fff257290 */ /* 0x000fe400087fe4ff */
[----:B------:R-:W-:Y:S02]  /*0b20*/  ULEA UR11, UR22, UR11, 0x5 ;  /* 0x0000000b160b7291 */ /* 0x000fe4000f8e28ff */
[----:B------:R-:W-:Y:S01]  /*0b30*/  ULEA UR7, UR24, UR7, 0x6 ;  /* 0x0000000718077291 */ /* 0x000fe2000f8e30ff */
[----:B------:R-:W-:Y:S01]  /*0b40*/  UMOV UR35, URZ ;  /* 0x000000ff00237c82 */ /* 0x000fe20008000000 */
[----:B------:R-:W-:Y:S02]  /*0b50*/  UPRMT UR34, URZ, 0x5410, UR23 ;  /* 0x00005410ff227896 */ /* 0x000fe40008000017 */
[----:B------:R-:W-:-:S12]  /*0b60*/  UPRMT UR33, URZ, 0x5410, UR12 ;  /* 0x00005410ff217896 */ /* 0x000fd8000800000c */
.L_x_19:
[----:B---3--:R-:W-:Y:S02]  /*0b70*/  UIADD3 UR5, UPT, UPT, UR14, 0x1, URZ ;  /* 0x000000010e057890 */ /* 0x008fe4000fffe0ff */
[----:B------:R-:W-:Y:S02]  /*0b80*/  ULEA UR8, UR14, UR22, 0x1 ;  /* 0x000000160e087291 */ /* 0x000fe4000f8e08ff */
[----:B------:R-:W-:Y:S02]  /*0b90*/  UISETP.NE.AND UP0, UPT, UR5, 0x4, UPT ;  /* 0x000000040500788c */ /* 0x000fe4000bf05270 */
[----:B------:R-:W-:Y:S02]  /*0ba0*/  ULEA UR4, UR14, UR24, 0x2 ;  /* 0x000000180e047291 */ /* 0x000fe4000f8e10ff */
[----:B------:R-:W-:Y:S02]  /*0bb0*/  ULEA UR9, UR14, UR13, 0x3 ;  /* 0x0000000d0e097291 */ /* 0x000fe4000f8e18ff */
[----:B------:R-:W-:-:S02]  /*0bc0*/  USEL UR14, UR5, URZ, UP0 ;  /* 0x000000ff050e7287 */ /* 0x000fc40008000000 */
[----:B------:R-:W-:Y:S02]  /*0bd0*/  USEL UR6, URZ, 0x1, UP0 ;  /* 0x00000001ff067887 */ /* 0x000fe40008000000 */
[----:B------:R-:W-:Y:S02]  /*0be0*/  USHF.L.U32 UR10, UR35, 0x7, URZ ;  /* 0x00000007230a7899 */ /* 0x000fe400080006ff */
[----:B------:R-:W-:Y:S02]  /*0bf0*/  ULEA UR8, UR8, UR13, 0xc ;  /* 0x0000000d08087291 */ /* 0x000fe4000f8e60ff */
[----:B------:R-:W-:Y:S02]  /*0c00*/  ULEA UR4, UR4, UR13, 0xd ;  /* 0x0000000d04047291 */ /* 0x000fe4000f8e68ff */
[----:B------:R-:W-:Y:S01]  /*0c10*/  UISETP.GT.U32.AND UP0, UPT, UR35, 0x1e, UPT ;  /* 0x0000001e2300788c */ /* 0x000fe2000bf04070 */
[----:B--2-4-:R-:W-:Y:S10]  /*0c20*/  @P2 BRA `(.L_x_17) ;  /* 0x0000000000102947 */ /* 0x014ff40003800000 */
[----:B------:R-:W-:-:S06]  /*0c30*/  USHF.L.U32 UR5, UR21, 0x1f, URZ ;  /* 0x0000001f15057899 */ /* 0x000fcc00080006ff */
[----:B-1----:R-:W-:-:S04]  /*0c40*/  MOV R0, UR5 ;  /* 0x0000000500007c02 */ /* 0x002fc80008000f00 */
[----:B------:R-:W1:Y:S02]  /*0c50*/  SYNCS.PHASECHK.TRANS64.TRYWAIT P0, [UR9+0x20], R0 ;  /* 0x00002000ff0075a7 */ /* 0x000e640008001109 */
[----:B-1----:R-:W-:Y:S05]  /*0c60*/  @!P0 BRA `(.L_x_18) ;  /* 0x0000003400488947 */ /* 0x002fea0003800000 */
.L_x_17:
[----:B------:R-:W-:Y:S02]  /*0c70*/  ELECT P1, URZ, PT ;  /* 0x0000000000ff782f */ /* 0x000fe40003820000 */
[----:B------:R-:W-:Y:S01]  /*0c80*/  PLOP3.LUT P0, PT, PT, PT, UP0, 0x80, 0x8 ;  /* 0x000000000008781c */ /* 0x000fe20003f0f008 */
[----:B------:R-:W-:Y:S01]  /*0c90*/  ULOP3.LUT UR21, UR21, UR6, URZ, 0x3c, !UPT ;  /* 0x0000000615157292 */ /* 0x000fe2000f8e3cff */
[----:B------:R-:W-:Y:S01]  /*0ca0*/  PLOP3.LUT P2, PT, PT, PT, PT, 0x80, 0x8 ;  /* 0x000000000008781c */ /* 0x000fe20003f4f070 */
[----:B------:R-:W-:Y:S02]  /*0cb0*/  UIADD3 UR8, UPT, UPT, UR8, 0xc400, URZ ;  /* 0x0000c40008087890 */ /* 0x000fe4000fffe0ff */
[----:B------:R-:W-:Y:S02]  /*0cc0*/  UIADD3 UR4, UPT, UPT, UR4, 0x14400, URZ ;  /* 0x0001440004047890 */ /* 0x000fe4000fffe0ff */
[----:B------:R-:W-:Y:S02]  /*0cd0*/  @!UP0 USHF.L.U32 UR29, UR21, 0x1f, URZ ;  /* 0x0000001f151d8899 */ /* 0x000fe400080006ff */
[----:B------:R-:W-:Y:S01]  /*0ce0*/  @!UP0 ULEA UR32, UR14, UR13, 0x3 ;  /* 0x0000000d0e208291 */ /* 0x000fe2000f8e18ff */
[----:B------:R-:W-:Y:S01]  /*0cf0*/  UMOV UR5, UR9 ;  /* 0x0000000900057c82 */ /* 0x000fe20008000000 */
[----:B------:R-:W-:-:S02]  /*0d00*/  UMOV UR6, UR10 ;  /* 0x0000000a00067c82 */ /* 0x000fc40008000000 */
[----:B-1----:R-:W-:Y:S01]  /*0d10*/  IMAD.U32 R0, RZ, RZ, UR29 ;  /* 0x0000001dff007e24 */ /* 0x002fe2000f8e00ff */
[----:B------:R3:W-:Y:S01]  /*0d20*/  @P1 SYNCS.ARRIVE.TRANS64 RZ, [UR9], R2 ;  /* 0x00000002ffff19a7 */ /* 0x0007e20008000009 */
[----:B------:R3:W-:Y:S01]  /*0d30*/  UTMALDG.2D.MULTICAST [UR8], [UR38], UR34, desc[URZ] ;  /* 0x0000ff08260073b4 */ /* 0x0007e20008009822 */
[----:B------:R-:W-:-:S04]  /*0d40*/  UIADD3 UR35, UPT, UPT, UR35, 0x1, URZ ;  /* 0x0000000123237890 */ /* 0x000fc8000fffe0ff */
[----:B------:R-:W-:Y:S01]  /*0d50*/  UISETP.NE.AND UP0, UPT, UR35, 0x20, UPT ;  /* 0x000000202300788c */ /* 0x000fe2000bf05270 */
[----:B------:R3:W-:Y:S01]  /*0d60*/  UTMALDG.2D.MULTICAST [UR4], [UR36], UR33, desc[URZ] ;  /* 0x0000ff04240073b4 */ /* 0x0007e20008009821 */
[----:B------:R3:W4:Y:S07]  /*0d70*/  @!P0 SYNCS.PHASECHK.TRANS64.TRYWAIT P2, [UR32+0x20], R0 ;  /* 0x00002000ff0085a7 */ /* 0x00072e0008041120 */
[----:B------:R-:W-:Y:S05]  /*0d80*/  BRA.U UP0, `(.L_x_19) ;  /* 0xfffffffd00787547 */ /* 0x000fea000b83ffff */
[----:B---3--:R-:W1:Y:S01]  /*0d90*/  LDCU.64 UR4, c[0x0][0x5c0] ;  /* 0x0000b800ff0477ac */ /* 0x008e620008000a00 */
[----:B------:R-:W-:-:S04]  /*0da0*/  ULEA.HI.SX32 UR28, UR25, UR28, 0x1d ;  /* 0x0000001c191c7291 */ /* 0x000fc8000f8feaff */
[----:B------:R-:W-:Y:S02]  /*0db0*/  UISETP.GE.AND UP0, UPT, UR28, 0x80, UPT ;  /* 0x000000801c00788c */ /* 0x000fe4000bf06270 */
[----:B-1----:R-:W-:Y:S01]  /*0dc0*/  UIMAD.WIDE.U32 UR6, UR28, UR5, URZ ;  /* 0x000000051c0672a5 */ /* 0x002fe2000f8e00ff */
[----:B------:R-:W1:Y:S03]  /*0dd0*/  LDCU UR5, c[0x0][0x5d0] ;  /* 0x0000ba00ff0577ac */ /* 0x000e660008000800 */
[----:B------:R-:W-:-:S04]  /*0de0*/  UIADD3 UR6, UPT, UPT, UR28, -UR7, URZ ;  /* 0x800000071c067290 */ /* 0x000fc8000fffe0ff */
[----:B------:R-:W-:-:S04]  /*0df0*/  USHF.R.U32.HI UR6, URZ, UR20, UR6 ;  /* 0x00000014ff067299 */ /* 0x000fc80008011606 */
[----:B------:R-:W-:-:S04]  /*0e00*/  UIADD3 UR7, UPT, UPT, UR7, UR6, URZ ;  /* 0x0000000607077290 */ /* 0x000fc8000fffe0ff */
[----:B------:R-:W-:-:S04]  /*0e10*/  USHF.R.U32.HI UR7, URZ, UR19, UR7 ;  /* 0x00000013ff077299 */ /* 0x000fc80008011607 */
[----:B------:R-:W-:-:S04]  /*0e20*/  UIADD3 UR7, UPT, UPT, -UR7, URZ, URZ ;  /* 0x000000ff07077290 */ /* 0x000fc8000fffe1ff */
[----:B------:R-:W-:-:S04]  /*0e30*/  UIMAD UR7, UR4, UR7, UR28 ;  /* 0x00000007040772a4 */ /* 0x000fc8000f8e021c */
[----:B-1----:R-:W-:Y:S01]  /*0e40*/  UIMAD.WIDE.U32 UR8, UR7, UR5, URZ ;  /* 0x00000005070872a5 */ /* 0x002fe2000f8e00ff */
[----:B------:R-:W1:Y:S03]  /*0e50*/  LDCU.64 UR4, c[0x0][0x5d8] ;  /* 0x0000bb00ff0477ac */ /* 0x000e660008000a00 */
[----:B------:R-:W-:-:S04]  /*0e60*/  UIADD3 UR6, UPT, UPT, UR7, -UR9, URZ ;  /* 0x8000000907067290 */ /* 0x000fc8000fffe0ff */
[----:B------:R-:W-:-:S04]  /*0e70*/  USHF.R.U32.HI UR6, URZ, UR18, UR6 ;  /* 0x00000012ff067299 */ /* 0x000fc80008011606 */
[----:B------:R-:W-:-:S04]  /*0e80*/  UIADD3 UR6, UPT, UPT, UR9, UR6, URZ ;  /* 0x0000000609067290 */ /* 0x000fc8000fffe0ff */
[----:B------:R-:W-:-:S04]  /*0e90*/  USHF.R.U32.HI UR6, URZ, UR17, UR6 ;  /* 0x00000011ff067299 */ /* 0x000fc80008011606 */
[----:B-1----:R-:W-:Y:S01]  /*0ea0*/  UIMAD.WIDE.U32 UR8, UR6, UR5, URZ ;  /* 0x00000005060872a5 */ /* 0x002fe2000f8e00ff */
[----:B------:R-:W1:Y:S03]  /*0eb0*/  LDCU UR5, c[0x0][0x5cc] ;  /* 0x0000b980ff0577ac */ /* 0x000e660008000800 */
[----:B------:R-:W-:-:S04]  /*0ec0*/  UIADD3 UR8, UPT, UPT, UR6, -UR9, URZ ;  /* 0x8000000906087290 */ /* 0x000fc8000fffe0ff */
[----:B------:R-:W-:-:S04]  /*0ed0*/  USHF.R.U32.HI UR8, URZ, UR16, UR8 ;  /* 0x00000010ff087299 */ /* 0x000fc80008011608 */
[----:B------:R-:W-:Y:S02]  /*0ee0*/  UIADD3 UR8, UPT, UPT, UR9, UR8, URZ ;  /* 0x0000000809087290 */ /* 0x000fe4000fffe0ff */
[----:B------:R-:W-:Y:S02]  /*0ef0*/  UIADD3 UR9, UPT, UPT, -UR6, URZ, URZ ;  /* 0x000000ff06097290 */ /* 0x000fe4000fffe1ff */
[----:B------:R-:W-:Y:S02]  /*0f00*/  USHF.R.U32.HI UR8, URZ, UR15, UR8 ;  /* 0x0000000fff087299 */ /* 0x000fe40008011608 */
[----:B-1----:R-:W-:Y:S02]  /*0f10*/  UIMAD UR5, UR5, UR9, UR7 ;  /* 0x00000009050572a4 */ /* 0x002fe4000f8e0207 */
[----:B------:R-:W-:-:S04]  /*0f20*/  UIADD3 UR8, UPT, UPT, -UR8, URZ, URZ ;  /* 0x000000ff08087290 */ /* 0x000fc8000fffe1ff */
[----:B------:R-:W-:Y:S01]  /*0f30*/  UIMAD UR4, UR4, UR8, UR6 ;  /* 0x00000008040472a4 */ /* 0x000fe2000f8e0206 */
[----:B------:R-:W-:Y:S11]  /*0f40*/  BRA.U !UP0, `(.L_x_20) ;  /* 0xfffffff908c87547 */ /* 0x000ff6000b83ffff */
.L_x_16:
[----:B------:R-:W-:Y:S01]  /*0f50*/  UISETP.NE.AND UP0, UPT, UR14, 0x3, UPT ;  /* 0x000000030e00788c */ /* 0x000fe2000bf05270 */
[----:B------:R-:W5:Y:S01]  /*0f60*/  S2UR UR13, SR_CgaCtaId ;  /* 0x00000000000d79c3 */ /* 0x000f620000008800 */
[----:B-1----:R-:W-:Y:S01]  /*0f70*/  UIADD3 UR6, UPT, UPT, UR14, 0x2, URZ ;  /* 0x000000020e067890 */ /* 0x002fe2000fffe0ff */
[----:B------:R-:W-:-:S03]  /*0f80*/  UMOV UR4, 0x400 ;  /* 0x0000040000047882 */ /* 0x000fc60000000000 */
[----:B------:R-:W-:-:S04]  /*0f90*/  USEL UR6, UR6, 0x1, UP0 ;  /* 0x0000000106067887 */ /* 0x000fc80008000000 */
[----:B------:R-:W-:Y:S02]  /*0fa0*/  UISETP.NE.AND UP0, UPT, UR6, 0x4, UPT ;  /* 0x000000040600788c */ /* 0x000fe4000bf05270 */
[----:B------:R-:W-:Y:S02]  /*0fb0*/  UIADD3 UR6, UPT, UPT, UR6, 0x1, URZ ;  /* 0x0000000106067890 */ /* 0x000fe4000fffe0ff */
[----:B------:R-:W-:Y:S02]  /*0fc0*/  UISETP.EQ.XOR UP1, UPT, UR14, 0x3, !UP0 ;  /* 0x000000030e00788c */ /* 0x000fe4000c722a70 */
[----:B------:R-:W-:-:S04]  /*0fd0*/  USEL UR6, UR6, 0x1, UP0 ;  /* 0x0000000106067887 */ /* 0x000fc80008000000 */
[----:B------:R-:W-:Y:S02]  /*0fe0*/  UISETP.EQ.XOR UP1, UPT, UR6, 0x4, UP1 ;  /* 0x000000040600788c */ /* 0x000fe40008f22a70 */
[----:B------:R-:W-:Y:S02]  /*0ff0*/  UISETP.NE.AND UP0, UPT, UR6, 0x4, UPT ;  /* 0x000000040600788c */ /* 0x000fe4000bf05270 */
[----:B------:R-:W-:Y:S02]  /*1000*/  USEL UR5, URZ, 0x1, !UP1 ;  /* 0x00000001ff057887 */ /* 0x000fe4000c800000 */
[----:B-----5:R-:W-:Y:S02]  /*1010*/  ULEA UR4, UR13, UR4, 0x18 ;  /* 0x000000040d047291 */ /* 0x020fe4000f8ec0ff */
[----:B------:R-:W-:Y:S02]  /*1020*/  ULOP3.LUT UR5, UR21, UR5, URZ, 0x3c, !UPT ;  /* 0x0000000515057292 */ /* 0x000fe4000f8e3cff */
[----:B------:R-:W-:-:S02]  /*1030*/  USEL UR6, UR6, URZ, UP0 ;  /* 0x000000ff06067287 */ /* 0x000fc40008000000 */
[----:B------:R-:W-:Y:S02]  /*1040*/  USHF.L.U32 UR5, UR5, 0x1f, URZ ;  /* 0x0000001f05057899 */ /* 0x000fe400080006ff */
[----:B------:R-:W-:-:S04]  /*1050*/  ULEA UR4, UR6, UR4, 0x3 ;  /* 0x0000000406047291 */ /* 0x000fc8000f8e18ff */
[----:B------:R-:W-:-:S05]  /*1060*/  MOV R0, UR5 ;  /* 0x0000000500007c02 */ /* 0x000fca0008000f00 */
[----:B------:R-:W1:Y:S02]  /*1070*/  SYNCS.PHASECHK.TRANS64.TRYWAIT P0, [UR4+0x20], R0 ;  /* 0x00002000ff0075a7 */ /* 0x000e640008001104 */
[----:B-1----:R-:W-:Y:S05]  /*1080*/  @!P0 BRA `(.L_x_21) ;  /* 0x0000003000608947 */ /* 0x002fea0003800000 */
.L_x_47:
[----:B------:R-:W-:-:S13]  /*1090*/  ELECT P0, URZ, PT ;  /* 0x0000000000ff782f */ /* 0x000fda0003800000 */
[----:B-1----:R-:W-:-:S04]  /*10a0*/  @P0 MOV R0, 0xa000 ;  /* 0x0000a00000000802 */ /* 0x002fc80000000f00 */
[----:B------:R1:W-:Y:S03]  /*10b0*/  @P0 SYNCS.ARRIVE.TRANS64 RZ, [UR4], R0 ;  /* 0x00000000ffff09a7 */ /* 0x0003e60008000004 */
.L_x_15:
[----:B------:R-:W-:-:S13]  /*10c0*/  ISETP.NE.AND P0, PT, R71, 0x4, PT ;  /* 0x000000044700780c */ /* 0x000fda0003f05270 */
[----:B------:R-:W-:Y:S05]  /*10d0*/  @P0 BRA `(.L_x_22) ;  /* 0x0000000800180947 */ /* 0x000fea0003800000 */
[----:B------:R-:W5:Y:S08]  /*10e0*/  S2UR UR14, SR_CTAID.Z ;  /* 0x00000000000e79c3 */ /* 0x000f700000002700 */
[----:B------:R-:W-:Y:S01]  /*10f0*/  BAR.SYNC.DEFER_BLOCKING 0x2, 0xa0 ;  /* 0x0082800000007b1d */ /* 0x000fe20000010000 */
[----:B------:R-:W-:Y:S01]  /*1100*/  HFMA2 R4, -RZ, RZ, 0, 5.9604644775390625e-08 ;  /* 0x00000001ff047431 */ /* 0x000fe200000001ff */
[----:B------:R-:W-:Y:S01]  /*1110*/  MOV R7, 0x1 ;  /* 0x0000000100077802 */ /* 0x000fe20000000f00 */
[----:B-----5:R-:W-:-:S09]  /*1120*/  UISETP.GT.U32.AND UP0, UPT, UR14, 0x7f, UPT ;  /* 0x0000007f0e00788c */ /* 0x020fd2000bf04070 */
[----:B------:R-:W-:Y:S05]  /*1130*/  BRA.U UP0, `(.L_x_23) ;  /* 0x0000000500c87547 */ /* 0x000fea000b800000 */
[----:B-1----:R-:W-:Y:S01]  /*1140*/  UMOV UR4, 0x400 ;  /* 0x0000040000047882 */ /* 0x002fe20000000000 */
[----:B------:R-:W1:Y:S01]  /*1150*/  LDCU UR8, c[0x0][0x374] ;  /* 0x00006e80ff0877ac */ /* 0x000e620008000800 */
[----:B------:R-:W-:Y:S01]  /*1160*/  MOV R7, 0x1 ;  /* 0x0000000100077802 */ /* 0x000fe20000000f00 */
[----:B------:R-:W-:Y:S01]  /*1170*/  ULEA UR4, UR13, UR4, 0x18 ;  /* 0x000000040d047291 */ /* 0x000fe2000f8ec0ff */
[----:B------:R-:W1:Y:S01]  /*1180*/  LDCU UR7, c[0x0][0x370] ;  /* 0x00006e00ff0777ac */ /* 0x000e620008000800 */
[----:B------:R-:W5:Y:S07]  /*1190*/  LDCU UR6, c[0x0][0x378] ;  /* 0x00006f00ff0677ac */ /* 0x000f6e0008000800 */
[----:B------:R-:W4:Y:S01]  /*11a0*/  LDS R0, [UR4+0x68] ;  /* 0x00006804ff007984 */ /* 0x000f220008000800 */
[----:B------:R-:W-:Y:S01]  /*11b0*/  ULOP3.LUT UR9, UR13, 0x7, URZ, 0xc0, !UPT ;  /* 0x000000070d097892 */ /* 0x000fe2000f8ec0ff */
[----:B------:R-:W-:Y:S01]  /*11c0*/  UMOV UR43, 0x4402010 ;  /* 0x04402010002b7882 */ /* 0x000fe20000000000 */
[----:B------:R-:W-:-:S02]  /*11d0*/  UIADD3 UR11, UPT, UPT, UR4, 0xc400, URZ ;  /* 0x0000c400040b7890 */ /* 0x000fc4000fffe0ff */
[----:B------:R-:W-:Y:S02]  /*11e0*/  UISETP.GT.U32.AND UP0, UPT, UR9, 0xffff, UPT ;  /* 0x0000ffff0900788c */ /* 0x000fe4000bf04070 */
[----:B------:R-:W-:Y:S02]  /*11f0*/  UIADD3 UR10, UPT, UPT, UR4, 0x14400, URZ ;  /* 0x00014400040a7890 */ /* 0x000fe4000fffe0ff */
[----:B------:R-:W-:Y:S02]  /*1200*/  USEL UR9, UR9, 0xffff, !UP0 ;  /* 0x0000ffff09097887 */ /* 0x000fe4000c000000 */
[----:B-1----:R-:W-:Y:S02]  /*1210*/  UIMAD UR7, UR8, UR7, URZ ;  /* 0x00000007080772a4 */ /* 0x002fe4000f8e02ff */
[----:B------:R-:W-:Y:S02]  /*1220*/  USEL UR42, URZ, 0x4000, UP6 ;  /* 0x00004000ff2a7887 */ /* 0x000fe4000b000000 */
[----:B------:R-:W-:-:S02]  /*1230*/  USEL UR43, UR43, 0x4400010, !UP5 ;  /* 0x044000102b2b7887 */ /* 0x000fc4000e800000 */
[----:B------:R-:W-:Y:S02]  /*1240*/  USHF.R.U32.HI UR11, URZ, 0x4, UR11 ;  /* 0x00000004ff0b7899 */ /* 0x000fe4000801160b */
[----:B------:R-:W-:Y:S02]  /*1250*/  USHF.R.U32.HI UR10, URZ, 0x4, UR10 ;  /* 0x00000004ff0a7899 */ /* 0x000fe4000801160a */
[----:B------:R-:W-:Y:S02]  /*1260*/  ULOP3.LUT UR9, UR9, 0xffff, URZ, 0xc0, !UPT ;  /* 0x0000ffff09097892 */ /* 0x000fe4000f8ec0ff */
[----:B-----5:R-:W-:Y:S02]  /*1270*/  UIMAD UR6, UR7, UR6, URZ ;  /* 0x00000006070672a4 */ /* 0x020fe4000f8e02ff */
[----:B------:R-:W-:Y:S01]  /*1280*/  UIADD3 UR43, UPT, UPT, UR42, UR43, URZ ;  /* 0x0000002b2a2b7290 */ /* 0x000fe2000fffe0ff */
[----:B------:R-:W-:Y:S01]  /*1290*/  UMOV UR5, 0x1 ;  /* 0x0000000100057882 */ /* 0x000fe20000000000 */
[----:B------:R-:W-:-:S02]  /*12a0*/  ULOP3.LUT UR7, UR11, 0x3fc0, URZ, 0xc0, !UPT ;  /* 0x00003fc00b077892 */ /* 0x000fc4000f8ec0ff */
[----:B------:R-:W-:Y:S02]  /*12b0*/  ULOP3.LUT UR11, UR10, 0x3fc0, URZ, 0xc0, !UPT ;  /* 0x00003fc00a0b7892 */ /* 0x000fe4000f8ec0ff */
[----:B------:R-:W-:Y:S02]  /*12c0*/  USHF.L.U32 UR5, UR5, UR9, URZ ;  /* 0x0000000905057299 */ /* 0x000fe400080006ff */
[----:B------:R-:W-:Y:S02]  /*12d0*/  USHF.R.S32.HI UR32, URZ, 0x1f, UR6 ;  /* 0x0000001fff207899 */ /* 0x000fe40008011406 */
[----:B------:R-:W-:Y:S02]  /*12e0*/  ULOP3.LUT UR23, UR12, 0xffff, UR23, 0xc8, !UPT ;  /* 0x0000ffff0c177892 */ /* 0x000fe4000f8ec817 */
[----:B------:R-:W-:Y:S01]  /*12f0*/  ULOP3.LUT UR10, UR7, 0x10000, URZ, 0xfc, !UPT ;  /* 0x00010000070a7892 */ /* 0x000fe2000f8efcff */
[----:B----4-:R-:W-:Y:S01]  /*1300*/  R2UR UR33, R0 ;  /* 0x00000000002172ca */ /* 0x010fe200000e0000 */
[----:B------:R-:W-:-:S02]  /*1310*/  ULOP3.LUT UR11, UR11, 0x10000, URZ, 0xfc, !UPT ;  /* 0x000100000b0b7892 */ /* 0x000fc4000f8efcff */
[----:B------:R-:W-:Y:S02]  /*1320*/  ULEA.HI UR32, UR32, UR6, URZ, 0x3 ;  /* 0x0000000620207291 */ /* 0x000fe4000f8f18ff */
[----:B------:R-:W-:Y:S01]  /*1330*/  ULOP3.LUT UR21, UR5, 0xffff, URZ, 0xc0, !UPT ;  /* 0x0000ffff05157892 */ /* 0x000fe2000f8ec0ff */
[----:B------:R-:W-:Y:S01]  /*1340*/  UMOV UR31, URZ ;  /* 0x000000ff001f7c82 */ /* 0x000fe20008000000 */
[----:B------:R-:W-:Y:S01]  /*1350*/  UMOV UR29, URZ ;  /* 0x000000ff001d7c82 */ /* 0x000fe20008000000 */
[----:B------:R-:W-:Y:S01]  /*1360*/  UMOV UR27, URZ ;  /* 0x000000ff001b7c82 */ /* 0x000fe20008000000 */
[----:B------:R-:W-:Y:S01]  /*1370*/  UMOV UR42, URZ ;  /* 0x000000ff002a7c82 */ /* 0x000fe20008000000 */
[----:B------:R-:W-:Y:S01]  /*1380*/  UMOV UR38, URZ ;  /* 0x000000ff00267c82 */ /* 0x000fe20008000000 */
[----:B------:R-:W-:Y:S01]  /*1390*/  UMOV UR39, UR43 ;  /* 0x0000002b00277c82 */ /* 0x000fe20008000000 */
[----:B------:R-:W-:Y:S01]  /*13a0*/  UMOV UR36, URZ ;  /* 0x000000ff00247c82 */ /* 0x000fe20008000000 */
[----:B------:R-:W-:Y:S01]  /*13b0*/  UMOV UR37, UR43 ;  /* 0x0000002b00257c82 */ /* 0x000fe20008000000 */
[----:B------:R-:W-:Y:S01]  /*13c0*/  UMOV UR34, URZ ;  /* 0x000000ff00227c82 */ /* 0x000fe20008000000 */
[----:B------:R-:W-:-:S05]  /*13d0*/  UMOV UR35, UR43 ;  /* 0x0000002b00237c82 */ /* 0x000fca0008000000 */
.L_x_28:
[----:B------:R-:W-:Y:S01]  /*13e0*/  USHF.L.U32 UR5, UR29, 0x1f, URZ ;  /* 0x0000001f1d057899 */ /* 0x000fe200080006ff */
[----:B------:R-:W-:Y:S01]  /*13f0*/  SHF.L.U32 R2, R7, 0x1f, RZ ;  /* 0x0000001f07027819 */ /* 0x000fe200000006ff */
[----:B------:R-:W-:Y:S02]  /*1400*/  ULEA UR6, UR27, UR4, 0x3 ;  /* 0x000000041b067291 */ /* 0x000fe4000f8e18ff */
[----:B-1----:R-:W-:Y:S02]  /*1410*/  ULEA UR7, UR31, UR4, 0x3 ;  /* 0x000000041f077291 */ /* 0x002fe4000f8e18ff */
[----:B----4-:R-:W-:Y:S01]  /*1420*/  MOV R0, UR5 ;  /* 0x0000000500007c02 */ /* 0x010fe20008000f00 */
[----:B------:R-:W-:Y:S02]  /*1430*/  ULEA UR9, UR31, UR33, 0x14 ;  /* 0x000000211f097291 */ /* 0x000fe4000f8ea0ff */
[----:B------:R-:W-:Y:S02]  /*1440*/  ULEA.HI.SX32 UR14, UR32, UR14, 0x1d ;  /* 0x0000000e200e7291 */ /* 0x000fe4000f8feaff */
[----:B-----5:R1:W4:Y:S01]  /*1450*/  SYNCS.PHASECHK.TRANS64.TRYWAIT P1, [UR6], R0 ;  /* 0x00000000ff0075a7 */ /* 0x0203220008021106 */
[----:B------:R-:W-:Y:S01]  /*1460*/  UPLOP3.LUT UP2, UPT, UPT, UPT, UPT, 0x40, 0x4 ;  /* 0x000000000004789c */ /* 0x000fe20003f4e870 */
[----:B------:R-:W5:Y:S02]  /*1470*/  SYNCS.PHASECHK.TRANS64.TRYWAIT P0, [UR7+0x50], R2 ;  /* 0x00005002ff0075a7 */ /* 0x000f640008001107 */
[----:B-1--45:R-:W-:Y:S08]  /*1480*/  @!P0 BRA `(.L_x_24) ;  /* 0x0000002c00808947 */ /* 0x032ff00003800000 */
.L_x_49:
[----:B------:R-:W-:-:S05]  /*1490*/  UMOV UR25, URZ ;  /* 0x000000ff00197c82 */ /* 0x000fca0008000000 */
.L_x_27:
[----:B------:R-:W-:Y:S02]  /*14a0*/  UIADD3 UR12, UPT, UPT, UR27, 0x1, URZ ;  /* 0x000000011b0c7890 */ /* 0x000fe4000fffe0ff */
[----:B------:R-:W-:Y:S02]  /*14b0*/  UISETP.GT.U32.AND UP0, UPT, UR25, 0x1e, UPT ;  /* 0x0000001e1900788c */ /* 0x000fe4000bf04070 */
[----:B----4-:R-:W-:Y:S02]  /*14c0*/  ULEA UR46, UR27, UR11, 0xb ;  /* 0x0000000b1b2e7291 */ /* 0x010fe4000f8e58ff */
[----:B------:R-:W-:Y:S02]  /*14d0*/  ULEA UR44, UR27, UR10, 0x9 ;  /* 0x0000000a1b2c7291 */ /* 0x000fe4000f8e48ff */
[----:B------:R-:W-:Y:S01]  /*14e0*/  ULEA UR5, UR27, UR4, 0x3 ;  /* 0x000000041b057291 */ /* 0x000fe2000f8e18ff */
[----:B------:R-:W-:Y:S01]  /*14f0*/  PLOP3.LUT P0, PT, PT, PT, UP0, 0x80, 0x8 ;  /* 0x000000000008781c */ /* 0x000fe20003f0f008 */
[----:B------:R-:W-:Y:S02]  /*1500*/  UISETP.NE.AND UP1, UPT, UR12, 0x4, UPT ;  /* 0x000000040c00788c */ /* 0x000fe4000bf25270 */
[----:B------:R-:W-:Y:S02]  /*1510*/  UIADD3 UR40, UPT, UPT, UR46, 0x2, URZ ;  /* 0x000000022e287890 */ /* 0x000fe4000fffe0ff */
[----:B------:R-:W-:Y:S02]  /*1520*/  UIADD3 UR30, UPT, UPT, UR44, 0x2, URZ ;  /* 0x000000022c1e7890 */ /* 0x000fe4000fffe0ff */
[----:B------:R-:W-:Y:S02]  /*1530*/  UIADD3 UR28, UPT, UPT, UR46, 0x4, URZ ;  /* 0x000000042e1c7890 */ /* 0x000fe4000fffe0ff */
[----:B------:R-:W-:Y:S02]  /*1540*/  UIADD3 UR26, UPT, UPT, UR44, 0x4, URZ ;  /* 0x000000042c1a7890 */ /* 0x000fe4000fffe0ff */
[----:B------:R-:W-:Y:S02]  /*1550*/  UIADD3 UR6, UPT, UPT, UR46, 0x6, URZ ;  /* 0x000000062e067890 */ /* 0x000fe4000fffe0ff */
[----:B------:R-:W-:Y:S02]  /*1560*/  UIADD3 UR8, UPT, UPT, UR44, 0x6, URZ ;  /* 0x000000062c087890 */ /* 0x000fe4000fffe0ff */
[----:B------:R-:W-:Y:S02]  /*1570*/  UIADD3 UR24, UPT, UPT, UR5, 0x20, URZ ;  /* 0x0000002005187890 */ /* 0x000fe4000fffe0ff */
[----:B------:R-:W-:Y:S02]  /*1580*/  USEL UR22, URZ, 0x1, UP1 ;  /* 0x00000001ff167887 */ /* 0x000fe40008800000 */
[----:B------:R-:W-:Y:S01]  /*1590*/  USEL UR27, UR12, URZ, UP1 ;  /* 0x000000ff0c1b7287 */ /* 0x000fe20008800000 */
[----:B------:R-:W-:Y:S01]  /*15a0*/  UMOV UR47, 0x40004040 ;  /* 0x40004040002f7882 */ /* 0x000fe20000000000 */
[----:B------:R-:W-:Y:S01]  /*15b0*/  UMOV UR45, 0x40004040 ;  /* 0x40004040002d7882 */ /* 0x000fe20000000000 */
[----:B------:R-:W-:Y:S01]  /*15c0*/  UMOV UR41, 0x40004040 ;  /* 0x4000404000297882 */ /* 0x000fe20000000000 */
[----:B-----5:R-:W-:Y:S08]  /*15d0*/  @P1 BRA `(.L_x_25) ;  /* 0x0000000000101947 */ /* 0x020ff00003800000 */
[----:B------:R-:W-:Y:S06]  /*15e0*/  USHF.L.U32 UR12, UR29, 0x1f, URZ ;  /* 0x0000001f1d0c7899 */ /* 0x000fec00080006ff */
[----:B-1----:R-:W-:Y:S04]  /*15f0*/  MOV R0, UR12 ;  /* 0x0000000c00007c02 */ /* 0x002fe80008000f00 */
[----:B------:R-:W1:Y:S02]  /*1600*/  SYNCS.PHASECHK.TRANS64.TRYWAIT P1, [UR5], R0 ;  /* 0x00000000ff0075a7 */ /* 0x000e640008021105 */
[----:B-1----:R-:W-:Y:S05]  /*1610*/  @!P1 BRA `(.L_x_26) ;  /* 0x0000002c00389947 */ /* 0x002fea0003800000 */
.L_x_25:
[----:B------:R-:W-:Y:S01]  /*1620*/  ULOP3.LUT UR29, UR29, UR22, URZ, 0x3c, !UPT ;  /* 0x000000161d1d7292 */ /* 0x000fe2000f8e3cff */
[----:B------:R-:W-:Y:S01]  /*1630*/  PLOP3.LUT P1, PT, PT, PT, PT, 0x80, 0x8 ;  /* 0x000000000008781c */ /* 0x000fe20003f2f070 */
[----:B------:R-:W-:Y:S01]  /*1640*/  UIADD3 UR25, UPT, UPT, UR25, 0x1, URZ ;  /* 0x0000000119197890 */ /* 0x000fe2000fffe0ff */
[----:B------:R4:W-:Y:S01]  /*1650*/  UTCQMMA gdesc[UR44], gdesc[UR46], tmem[UR9], tmem[UR42], idesc[UR43], UP2 ;  /* 0x00ff2a2e2c0075ea */ /* 0x0009e20009000309 */
[----:B------:R-:W-:Y:S02]  /*1660*/  @!UP0 USHF.L.U32 UR5, UR29, 0x1f, URZ ;  /* 0x0000001f1d058899 */ /* 0x000fe400080006ff */
[----:B------:R-:W-:Y:S01]  /*1670*/  UPLOP3.LUT UP2, UPT, UPT, UPT, UPT, 0x80, 0x8 ;  /* 0x000000000008789c */ /* 0x000fe20003f4f070 */
[----:B------:R-:W-:Y:S01]  /*1680*/  UMOV UR54, UR6 ;  /* 0x0000000600367c82 */ /* 0x000fe20008000000 */
[----:B------:R-:W-:Y:S02]  /*1690*/  @!UP0 ULEA UR6, UR27, UR4, 0x3 ;  /* 0x000000041b068291 */ /* 0x000fe4000f8e18ff */
[----:B-1----:R-:W-:Y:S01]  /*16a0*/  MOV R0, UR5 ;  /* 0x0000000500007c02 */ /* 0x002fe20008000f00 */
[----:B------:R-:W-:Y:S01]  /*16b0*/  UMOV UR48, UR30 ;  /* 0x0000001e00307c82 */ /* 0x000fe20008000000 */
[----:B------:R-:W-:Y:S01]  /*16c0*/  UMOV UR49, 0x40004040 ;  /* 0x4000404000317882 */ /* 0x000fe20000000000 */
[----:B------:R-:W-:Y:S01]  /*16d0*/  UMOV UR50, UR28 ;  /* 0x0000001c00327c82 */ /* 0x000fe20008000000 */
[----:B------:R-:W-:Y:S01]  /*16e0*/  UMOV UR51, 0x40004040 ;  /* 0x4000404000337882 */ /* 0x000fe20000000000 */
[----:B------:R-:W-:Y:S01]  /*16f0*/  UMOV UR52, UR26 ;  /* 0x0000001a00347c82 */ /* 0x000fe20008000000 */
[----:B------:R-:W-:Y:S01]  /*1700*/  UMOV UR53, 0x40004040 ;  /* 0x4000404000357882 */ /* 0x000fe20000000000 */
[----:B------:R4:W-:Y:S01]  /*1710*/  UTCQMMA gdesc[UR48], gdesc[UR40], tmem[UR9], tmem[UR38], idesc[UR39], UPT ;  /* 0x00ff2628300075ea */ /* 0x0009e2000b800309 */
[----:B------:R-:W-:Y:S01]  /*1720*/  UMOV UR55, 0x40004040 ;  /* 0x4000404000377882 */ /* 0x000fe20000000000 */
[----:B------:R-:W-:Y:S01]  /*1730*/  UMOV UR56, UR8 ;  /* 0x0000000800387c82 */ /* 0x000fe20008000000 */
[----:B------:R-:W-:Y:S01]  /*1740*/  UMOV UR57, 0x40004040 ;  /* 0x4000404000397882 */ /* 0x000fe20000000000 */
[----:B------:R4:W-:Y:S01]  /*1750*/  UTCQMMA gdesc[UR52], gdesc[UR50], tmem[UR9], tmem[UR36], idesc[UR37], UPT ;  /* 0x00ff2432340075ea */ /* 0x0009e2000b800309 */
[----:B------:R4:W-:Y:S01]  /*1760*/  UTCQMMA gdesc[UR56], gdesc[UR54], tmem[UR9], tmem[UR34], idesc[UR35], UPT ;  /* 0x00ff2236380075ea */ /* 0x0009e2000b800309 */
[----:B------:R4:W-:Y:S01]  /*1770*/  UTCBAR.MULTICAST [UR24], URZ, UR23 ;  /* 0x000000ff180073e9 */ /* 0x0009e20008000817 */
[----:B------:R4:W5:Y:S01]  /*1780*/  @!P0 SYNCS.PHASECHK.TRANS64.TRYWAIT P1, [UR6], R0 ;  /* 0x00000000ff0085a7 */ /* 0x0009620008021106 */
[----:B------:R-:W-:Y:S09]  /*1790*/  UISETP.NE.AND UP0, UPT, UR25, 0x20, UPT ;  /* 0x000000201900788c */ /* 0x000ff2000bf05270 */
[----:B------:R-:W-:Y:S05]  /*17a0*/  BRA.U UP0, `(.L_x_27) ;  /* 0xfffffffd003c7547 */ /* 0x000fea000b83ffff */
[----:B------:R-:W-:Y:S02]  /*17b0*/  UIADD3 UR7, UPT, UPT, UR7, 0x40, URZ ;  /* 0x0000004007077890 */ /* 0x000fe4000fffe0ff */
[----:B------:R-:W-:-:S04]  /*17c0*/  UIADD3 UR31, UPT, UPT, UR31, 0x1, URZ ;  /* 0x000000011f1f7890 */ /* 0x000fc8000fffe0ff */
[----:B------:R-:W-:-:S03]  /*17d0*/  UISETP.NE.AND UP0, UPT, UR31, 0x2, UPT ;  /* 0x000000021f00788c */ /* 0x000fc6000bf05270 */
[----:B------:R1:W-:Y:S01]  /*17e0*/  UTCBAR.MULTICAST [UR7], URZ, UR21 ;  /* 0x000000ff070073e9 */ /* 0x0003e20008000815 */
[----:B------:R-:W-:Y:S02]  /*17f0*/  USEL UR31, UR31, URZ, UP0 ;  /* 0x000000ff1f1f7287 */ /* 0x000fe40008000000 */
[----:B------:R-:W-:Y:S02]  /*1800*/  USEL UR5, URZ, 0x1, UP0 ;  /* 0x00000001ff057887 */ /* 0x000fe40008000000 */
[----:B------:R-:W-:-:S04]  /*1810*/  UISETP.GE.AND UP0, UPT, UR14, 0x80, UPT ;  /* 0x000000800e00788c */ /* 0x000fc8000bf06270 */
[----:B------:R-:W-:-:S05]  /*1820*/  LOP3.LUT R7, R7, UR5, RZ, 0x3c, !PT ;  /* 0x0000000507077c12 */ /* 0x000fca000f8e3cff */
[----:B------:R-:W-:Y:S05]  /*1830*/  BRA.U !UP0, `(.L_x_28) ;  /* 0xfffffff908e87547 */ /* 0x000fea000b83ffff */
[----:B------:R-:W-:-:S06]  /*1840*/  UIADD3 UR31, UPT, UPT, UR31, 0x1, URZ ;  /* 0x000000011f1f7890 */ /* 0x000fcc000fffe0ff */
[----:B------:R-:W-:Y:S02]  /*1850*/  MOV R4, UR31 ;  /* 0x0000001f00047c02 */ /* 0x000fe40008000f00 */
.L_x_23:
[----:B------:R-:W-:-:S04]  /*1860*/  ULOP3.LUT UR13, UR13, 0x1, URZ, 0xc0, !UPT ;  /* 0x000000010d0d7892 */ /* 0x000fc8000f8ec0ff */
[----:B------:R-:W-:-:S09]  /*1870*/  UISETP.NE.U32.AND UP0, UPT, UR13, 0x1, UPT ;  /* 0x000000010d00788c */ /* 0x000fd2000bf05070 */
[----:B------:R-:W-:Y:S05]  /*1880*/  BRA.U !UP0, `(.L_x_22) ;  /* 0x00000001082c7547 */ /* 0x000fea000b800000 */
[----:B-1--4-:R-:W1:Y:S01]  /*1890*/  S2R R0, SR_CgaCtaId ;  /* 0x0000000000007919 */ /* 0x012e620000008800 */
[----:B------:R-:W-:Y:S02]  /*18a0*/  ISETP.NE.AND P0, PT, R4, 0x2, PT ;  /* 0x000000020400780c */ /* 0x000fe40003f05270 */
[----:B------:R-:W-:Y:S02]  /*18b0*/  MOV R3, 0x400 ;  /* 0x0000040000037802 */ /* 0x000fe40000000f00 */
[----:B------:R-:W-:-:S04]  /*18c0*/  SEL R2, RZ, 0x1, P0 ;  /* 0x00000001ff027807 */ /* 0x000fc80000000000 */
[----:B------:R-:W-:-:S05]  /*18d0*/  LOP3.LUT R2, R7, R2, RZ, 0x3c, !PT ;  /* 0x0000000207027212 */ /* 0x000fca00078e3cff */
[----:B------:R-:W-:Y:S01]  /*18e0*/  IMAD.U32 R2, R2, -0x80000000, RZ ;  /* 0x8000000002027824 */ /* 0x000fe200078e00ff */
[----:B-1----:R-:W-:Y:S02]  /*18f0*/  LEA R0, R0, R3, 0x18 ;  /* 0x0000000300007211 */ /* 0x002fe400078ec0ff */
[----:B------:R-:W-:-:S05]  /*1900*/  SEL R3, R4, RZ, P0 ;  /* 0x000000ff04037207 */ /* 0x000fca0000000000 */
[----:B------:R-:W-:-:S04]  /*1910*/  IMAD R0, R3, 0x8, R0 ;  /* 0x0000000803007824 */ /* 0x000fc800078e0200 */
[----:B------:R-:W1:Y:S02]  /*1920*/  SYNCS.PHASECHK.TRANS64.TRYWAIT P0, [R0+URZ+0x50], R2 ;  /* 0x00005002000075a7 */ /* 0x000e6400080011ff */
[----:B-1----:R-:W-:Y:S05]  /*1930*/  @!P0 BRA `(.L_x_29) ;  /* 0x0000002800908947 */ /* 0x002fea0003800000 */
.L_x_22:
[----:B------:R-:W-:-:S13]  /*1940*/  ISETP.GT.AND P0, PT, R71, 0x3, PT ;  /* 0x000000034700780c */ /* 0x000fda0003f04270 */
[----:B-12345:R-:W-:Y:S05]  /*1950*/  @P0 EXIT ;  /* 0x000000000000094d */ /* 0x03efea0003800000 */
[----:B------:R-:W-:-:S13]  /*1960*/  ISETP.NE.AND P0, PT, R71, RZ, PT ;  /* 0x000000ff4700720c */ /* 0x000fda0003f05270 */
[----:B------:R-:W-:Y:S05]  /*1970*/  @P0 BRA `(.L_x_30) ;  /* 0x0000000000b80947 */ /* 0x000fea0003800000 */
[----:B------:R-:W1:Y:S01]  /*1980*/  S2UR UR6, SR_CgaCtaId ;  /* 0x00000000000679c3 */ /* 0x000e620000008800 */
[----:B------:R-:W-:Y:S01]  /*1990*/  NOP ;  /* 0x0000000000007918 */ /* 0x000fe20000000000 */
[----:B------:R-:W-:Y:S01]  /*19a0*/  UMOV UR4, 0x40 ;  /* 0x0000004000047882 */ /* 0x000fe20000000000 */
[----:B------:R-:W-:Y:S01]  /*19b0*/  UMOV UR5, 0x400 ;  /* 0x0000040000057882 */ /* 0x000fe20000000000 */
[----:B-1----:R-:W-:Y:S02]  /*19c0*/  ULEA UR4, UR6, UR4, 0x18 ;  /* 0x0000000406047291 */ /* 0x002fe4000f8ec0ff */
[----:B------:R-:W-:-:S07]  /*19d0*/  ULEA UR5, UR6, UR5, 0x18 ;  /* 0x0000000506057291 */ /* 0x000fce000f8ec0ff */
[----:B------:R-:W1:Y:S02]  /*19e0*/  LDS.U8 R0, [UR4] ;  /* 0x00000004ff007984 */ /* 0x000e640008000000 */
[----:B-1----:R-:W-:-:S13]  /*19f0*/  ISETP.NE.AND P0, PT, R0, RZ, PT ;  /* 0x000000ff0000720c */ /* 0x002fda0003f05270 */
[----:B------:R-:W-:Y:S05]  /*1a00*/  @P0 BRA `(.L_x_31) ;  /* 0x00000000007c0947 */ /* 0x000fea0003800000 */
[----:B------:R-:W-:-:S13]  /*1a10*/  ELECT P0, URZ, PT ;  /* 0x0000000000ff782f */ /* 0x000fda0003800000 */
[----:B------:R-:W-:Y:S05]  /*1a20*/  @!P0 BRA `(.L_x_32) ;  /* 0x0000000000848947 */ /* 0x000fea0003800000 */
[----:B------:R-:W-:Y:S01]  /*1a30*/  UMOV UR4, 0x8 ;  /* 0x0000000800047882 */ /* 0x000fe20000000000 */
[----:B------:R-:W-:-:S04]  /*1a40*/  IMAD.MOV.U32 R2, RZ, RZ, 0xff ;  /* 0x000000ffff027424 */ /* 0x000fc800078e00ff */
[----:B------:R-:W-:Y:S04]  /*1a50*/  DEPBAR.LE SB1, 0x36 ;  /* 0x00009d800000791a */ /* 0x000fe80000000000 */
[----:B------:R-:W1:Y:S02]  /*1a60*/  UTCATOMSWS.FIND_AND_SET.ALIGN UP0, UR4, UR4 ;  /* 0x00000004000475e3 */ /* 0x000e640008000800 */
[----:B-1----:R-:W-:Y:S01]  /*1a70*/  PLOP3.LUT P0, PT, PT, PT, UP0, 0x80, 0x8 ;  /* 0x000000000008781c */ /* 0x002fe20003f0f008 */
[----:B------:R-:W-:-:S03]  /*1a80*/  IMAD.U32 R7, RZ, RZ, UR4 ;  /* 0x00000004ff077e24 */ /* 0x000fc6000f8e00ff */
[----:B------:R-:W-:-:S04]  /*1a90*/  SEL R0, RZ, 0xffffffff, !P0 ;  /* 0xffffffffff007807 */ /* 0x000fc80004000000 */
[----:B------:R-:W-:Y:S01]  /*1aa0*/  ISETP.NE.AND P0, PT, R0, RZ, PT ;  /* 0x000000ff0000720c */ /* 0x000fe20003f05270 */
[----:B------:R-:W-:-:S12]  /*1ab0*/  IMAD.MOV.U32 R0, RZ, RZ, 0x1 ;  /* 0x00000001ff007424 */ /* 0x000fd800078e00ff */
[----:B------:R-:W-:Y:S05]  /*1ac0*/  @P0 BRA `(.L_x_33) ;  /* 0x0000000000240947 */ /* 0x000fea0003800000 */
.L_x_34:
[----:B------:R-:W-:Y:S05]  /*1ad0*/  NANOSLEEP 0x64 ;  /* 0x000000640000795d */ /* 0x000fea0003800000 */
[----:B------:R-:W-:-:S05]  /*1ae0*/  UMOV UR4, 0x8 ;  /* 0x0000000800047882 */ /* 0x000fca0000000000 */
[----:B------:R-:W-:Y:S04]  /*1af0*/  DEPBAR.LE SB1, 0x36 ;  /* 0x00009d800000791a */ /* 0x000fe80000000000 */
[----:B------:R-:W1:Y:S02]  /*1b00*/  UTCATOMSWS.FIND_AND_SET.ALIGN UP0, UR4, UR4 ;  /* 0x00000004000475e3 */ /* 0x000e640008000800 */
[----:B-1----:R-:W-:Y:S01]  /*1b10*/  PLOP3.LUT P0, PT, PT, PT, UP0, 0x80, 0x8 ;  /* 0x000000000008781c */ /* 0x002fe20003f0f008 */
[----:B------:R-:W-:-:S03]  /*1b20*/  IMAD.U32 R7, RZ, RZ, UR4 ;  /* 0x00000004ff077e24 */ /* 0x000fc6000f8e00ff */
[----:B------:R-:W-:-:S04]  /*1b30*/  SEL R3, RZ, 0xffffffff, !P0 ;  /* 0xffffffffff037807 */ /* 0x000fc80004000000 */
[----:B------:R-:W-:-:S13]  /*1b40*/  ISETP.NE.AND P0, PT, R3, RZ, PT ;  /* 0x000000ff0300720c */ /* 0x000fda0003f05270 */
[----:B------:R-:W-:Y:S05]  /*1b50*/  @!P0 BRA `(.L_x_34) ;  /* 0xfffffffc00dc8947 */ /* 0x000fea000383ffff */
.L_x_33:
[C---:B------:R-:W-:Y:S01]  /*1b60*/  VIADD R3, R7.reuse, 0x10 ;  /* 0x0000001007037836 */ /* 0x040fe20000000000 */
[----:B------:R-:W-:Y:S01]  /*1b70*/  UMOV UR4, 0x50 ;  /* 0x0000005000047882 */ /* 0x000fe20000000000 */
[----:B------:R-:W-:Y:S01]  /*1b80*/  SHF.L.U32 R2, R2, R7, RZ ;  /* 0x0000000702027219 */ /* 0x000fe200000006ff */
[----:B------:R-:W-:Y:S01]  /*1b90*/  ULEA UR4, UR6, UR4, 0x18 ;  /* 0x0000000406047291 */ /* 0x000fe2000f8ec0ff */
[----:B------:R-:W-:Y:S01]  /*1ba0*/  IMAD.SHL.U32 R7, R7, 0x20, RZ ;  /* 0x0000002007077824 */ /* 0x000fe200078e00ff */
[----:B------:R-:W-:-:S04]  /*1bb0*/  SHF.L.U32 R3, R0, R3, RZ ;  /* 0x0000000300037219 */ /* 0x000fc800000006ff */
[----:B------:R-:W-:-:S05]  /*1bc0*/  LOP3.LUT R2, R3, R2, RZ, 0xfc, !PT ;  /* 0x0000000203027212 */ /* 0x000fca00078efcff */
[----:B------:R1:W-:Y:S04]  /*1bd0*/  ATOMS.OR RZ, [UR4], R2 ;  /* 0x00000002ffff798c */ /* 0x0003e8000b000004 */
[----:B------:R1:W-:Y:S01]  /*1be0*/  STS [UR5+0x68], R7 ;  /* 0x00006807ff007988 */ /* 0x0003e20008000805 */
[----:B------:R-:W-:Y:S05]  /*1bf0*/  BRA `(.L_x_32) ;  /* 0x0000000000107947 */ /* 0x000fea0003800000 */
.L_x_31:
[----:B------:R-:W-:Y:S02]  /*1c00*/  MOV R0, 0xffffffff ;  /* 0xffffffff00007802 */ /* 0x000fe40000000f00 */
[----:B------:R-:W-:-:S03]  /*1c10*/  MOV R2, 0x1c40 ;  /* 0x00001c4000027802 */ /* 0x000fc60000000f00 */
[----:B------:R1:W-:Y:S04]  /*1c20*/  STS [UR5+0x68], R0 ;  /* 0x00006800ff007988 */ /* 0x0003e80008000805 */
[----:B-1----:R-:W-:Y:S05]  /*1c30*/  CALL.REL.NOINC `($__internal_1_$__cuda_sm10x_tcgen05_guardrail_trap_phase_invalid_during_alloc) ;  /* 0x00000028000c7944 */ /* 0x002fea0003c00000 */
.L_x_32:
[----:B------:R-:W-:Y:S05]  /*1c40*/  WARPSYNC.ALL ;  /* 0x0000000000007948 */ /* 0x000fea0003800000 */
[----:B------:R-:W-:Y:S01]  /*1c50*/  NOP ;  /* 0x0000000000007918 */ /* 0x000fe20000000000 */
.L_x_30:
[----:B------:R-:W2:Y:S08]  /*1c60*/  S2UR UR4, SR_CgaCtaId ;  /* 0x00000000000479c3 */ /* 0x000eb00000008800 */
[----:B------:R-:W-:Y:S01]  /*1c70*/  BAR.SYNC.DEFER_BLOCKING 0x2, 0xa0 ;  /* 0x0082800000007b1d */ /* 0x000fe20000010000 */
[C---:B------:R-:W-:Y:S02]  /*1c80*/  IMAD.SHL.U32 R0, R5.reuse, 0x80, RZ ;  /* 0x0000008005007824 */ /* 0x040fe400078e00ff */
[----:B------:R-:W-:-:S03]  /*1c90*/  IMAD.SHL.U32 R3, R5, 0x40, RZ ;  /* 0x0000004005037824 */ /* 0x000fc600078e00ff */
[----:B------:R-:W-:Y:S02]  /*1ca0*/  UMOV UR5, 0x400 ;  /* 0x0000040000057882 */ /* 0x000fe40000000000 */
[----:B------:R-:W3:Y:S01]  /*1cb0*/  S2UR UR23, SR_CTAID.Z ;  /* 0x00000000001779c3 */ /* 0x000ee20000002700 */
[----:B------:R-:W-:-:S04]  /*1cc0*/  LOP3.LUT R0, R0, 0x780, RZ, 0xc0, !PT ;  /* 0x0000078000007812 */ /* 0x000fc800078ec0ff */
[----:B------:R-:W-:-:S04]  /*1cd0*/  LOP3.LUT R0, R0, 0x3800, R3, 0xf8, !PT ;  /* 0x0000380000007812 */ /* 0x000fc800078ef803 */
[----:B------:R-:W-:Y:S01]  /*1ce0*/  LOP3.LUT R0, R0, 0x10, R5, 0xf8, !PT ;  /* 0x0000001000007812 */ /* 0x000fe200078ef805 */
[----:B--2---:R-:W-:-:S06]  /*1cf0*/  ULEA UR4, UR4, UR5, 0x18 ;  /* 0x0000000504047291 */ /* 0x004fcc000f8ec0ff */
[----:B------:R-:W-:Y:S01]  /*1d00*/  VIADD R0, R0, UR4 ;  /* 0x0000000400007c36 */ /* 0x000fe20008000000 */
[----:B---3--:R-:W-:Y:S02]  /*1d10*/  UISETP.GT.U32.AND UP0, UPT, UR23, 0x7f, UPT ;  /* 0x0000007f1700788c */ /* 0x008fe4000bf04070 */
[----:B------:R-:W2:Y:S07]  /*1d20*/  LDS R70, [UR4+0x68] ;  /* 0x00006804ff467984 */ /* 0x000eae0008000800 */
[----:B------:R-:W-:Y:S05]  /*1d30*/  BRA.U UP0, `(.L_x_35) ;  /* 0x0000002100407547 */ /* 0x000fea000b800000 */
[----:B------:R-:W3:Y:S01]  /*1d40*/  LDCU.64 UR4, c[0x0][0x5c0] ;  /* 0x0000b800ff0477ac */ /* 0x000ee20008000a00 */
[C---:B-1----:R-:W-:Y:S02]  /*1d50*/  VIADD R2, R0.reuse, 0x8420 ;  /* 0x0000842000027836 */ /* 0x042fe40000000000 */
[C---:B------:R-:W-:Y:S01]  /*1d60*/  VIADD R3, R0.reuse, 0x8440 ;  /* 0x0000844000037836 */ /* 0x040fe20000000000 */
[----:B------:R-:W1:Y:S01]  /*1d70*/  LDCU UR10, c[0x0][0x374] ;  /* 0x00006e80ff0a77ac */ /* 0x000e620008000800 */
[C---:B------:R-:W-:Y:S01]  /*1d80*/  VIADD R4, R0.reuse, 0x8460 ;  /* 0x0000846000047836 */ /* 0x040fe20000000000 */
[----:B------:R-:W-:Y:S01]  /*1d90*/  SHF.R.U32.HI R67, RZ, 0x3, R2 ;  /* 0x00000003ff437819 */ /* 0x000fe20000011602 */
[----:B------:R-:W-:Y:S01]  /*1da0*/  VIADD R7, R0, 0x8400 ;  /* 0x0000840000077836 */ /* 0x000fe20000000000 */
[----:B------:R-:W-:Y:S01]  /*1db0*/  SHF.R.U32.HI R68, RZ, 0x3, R3 ;  /* 0x00000003ff447819 */ /* 0x000fe20000011603 */
[----:B------:R-:W-:Y:S01]  /*1dc0*/  IMAD.U32 R5, R5, 0x10000, RZ ;  /* 0x0001000005057824 */ /* 0x000fe200078e00ff */
[----:B------:R-:W-:Y:S01]  /*1dd0*/  LOP3.LUT R67, R2, 0x70, R67, 0x78, !PT ;  /* 0x0000007002437812 */ /* 0x000fe200078e7843 */
[C---:B------:R-:W-:Y:S01]  /*1de0*/  VIADD R2, R0.reuse, 0x460 ;  /* 0x0000046000027836 */ /* 0x040fe20000000000 */
[----:B------:R-:W-:Y:S01]  /*1df0*/  LOP3.LUT R68, R3, 0x70, R68, 0x78, !PT ;  /* 0x0000007003447812 */ /* 0x000fe200078e7844 */
[----:B------:R-:W-:Y:S01]  /*1e00*/  VIADD R3, R0, 0x440 ;  /* 0x0000044000037836 */ /* 0x000fe20000000000 */
[----:B------:R-:W-:Y:S01]  /*1e10*/  LOP3.LUT R5, R5, 0xe00000, RZ, 0xc0, !PT ;  /* 0x00e0000005057812 */ /* 0x000fe200078ec0ff */
[----:B------:R-:W-:Y:S01]  /*1e20*/  IMAD.MOV.U32 R60, RZ, RZ, RZ ;  /* 0x000000ffff3c7224 */ /* 0x000fe200078e00ff */
[----:B------:R-:W-:Y:S01]  /*1e30*/  SHF.R.U32.HI R65, RZ, 0x3, R2 ;  /* 0x00000003ff417819 */ /* 0x000fe20000011602 */
[----:B------:R-:W4:Y:S01]  /*1e40*/  LDCU.64 UR24, c[0x0][0x348] ;  /* 0x00006900ff1877ac */ /* 0x000f220008000a00 */
[----:B------:R-:W-:Y:S01]  /*1e50*/  SHF.R.U32.HI R64, RZ, 0x3, R3 ;  /* 0x00000003ff407819 */ /* 0x000fe20000011603 */
[----:B--2---:R-:W-:Y:S01]  /*1e60*/  IMAD.IADD R62, R70, 0x1, R5 ;  /* 0x00000001463e7824 */ /* 0x004fe200078e0205 */
[----:B------:R-:W-:Y:S01]  /*1e70*/  LOP3.LUT R65, R2, 0x70, R65, 0x78, !PT ;  /* 0x0000007002417812 */ /* 0x000fe200078e7841 */
[----:B---3--:R-:W-:Y:S01]  /*1e80*/  UIMAD.WIDE.U32 UR6, UR23, UR5, URZ ;  /* 0x00000005170672a5 */ /* 0x008fe2000f8e00ff */
[C---:B------:R-:W-:Y:S01]  /*1e90*/  VIADD R2, R0.reuse, 0x420 ;  /* 0x0000042000027836 */ /* 0x040fe20000000000 */
[----:B------:R-:W-:Y:S01]  /*1ea0*/  SHF.R.U32.HI R69, RZ, 0x3, R4 ;  /* 0x00000003ff457819 */ /* 0x000fe20000011604 */
[----:B------:R-:W-:Y:S01]  /*1eb0*/  VIADD R0, R0, 0x400 ;  /* 0x0000040000007836 */ /* 0x000fe20000000000 */
[----:B------:R-:W-:Y:S01]  /*1ec0*/  UIADD3 UR5, UPT, UPT, UR23, -UR7, URZ ;  /* 0x8000000717057290 */ /* 0x000fe2000fffe0ff */
[----:B------:R-:W-:Y:S01]  /*1ed0*/  SHF.R.U32.HI R66, RZ, 0x3, R7 ;  /* 0x00000003ff427819 */ /* 0x000fe20000011607 */
[----:B------:R-:W-:Y:S01]  /*1ee0*/  UMOV UR21, URZ ;  /* 0x000000ff00157c82 */ /* 0x000fe20008000000 */
[----:B------:R-:W-:Y:S01]  /*1ef0*/  SHF.R.U32.HI R63, RZ, 0x3, R2 ;  /* 0x00000003ff3f7819 */ /* 0x000fe20000011602 */
[----:B------:R-:W-:Y:S01]  /*1f00*/  USHF.R.U32.HI UR5, URZ, UR20, UR5 ;  /* 0x00000014ff057299 */ /* 0x000fe20008011605 */
[----:B------:R-:W-:-:S02]  /*1f10*/  SHF.R.U32.HI R61, RZ, 0x3, R0 ;  /* 0x00000003ff3d7819 */ /* 0x000fc40000011600 */
[----:B------:R-:W2:Y:S01]  /*1f20*/  LDCU UR6, c[0x0][0x5d0] ;  /* 0x0000ba00ff0677ac */ /* 0x000ea20008000800 */
[----:B------:R-:W-:Y:S01]  /*1f30*/  LOP3.LUT R64, R3, 0x70, R64, 0x78, !PT ;  /* 0x0000007003407812 */ /* 0x000fe200078e7840 */
[----:B------:R-:W-:Y:S01]  /*1f40*/  IMAD.MOV.U32 R3, RZ, RZ, RZ ;  /* 0x000000ffff037224 */ /* 0x000fe200078e00ff */
[----:B------:R-:W-:Y:S01]  /*1f50*/  LOP3.LUT R69, R4, 0x70, R69, 0x78, !PT ;  /* 0x0000007004457812 */ /* 0x000fe200078e7845 */
[----:B------:R-:W-:Y:S01]  /*1f60*/  UIADD3 UR5, UPT, UPT, UR7, UR5, URZ ;  /* 0x0000000507057290 */ /* 0x000fe2000fffe0ff */
[----:B------:R-:W-:Y:S02]  /*1f70*/  LOP3.LUT R66, R7, 0x70, R66, 0x78, !PT ;  /* 0x0000007007427812 */ /* 0x000fe400078e7842 */
[----:B------:R-:W-:Y:S01]  /*1f80*/  LOP3.LUT R63, R2, 0x70, R63, 0x78, !PT ;  /* 0x00000070023f7812 */ /* 0x000fe200078e783f */
[----:B------:R-:W-:Y:S01]  /*1f90*/  USHF.R.U32.HI UR14, URZ, UR19, UR5 ;  /* 0x00000013ff0e7299 */ /* 0x000fe20008011605 */
[----:B------:R-:W-:-:S03]  /*1fa0*/  LOP3.LUT R61, R0, 0x70, R61, 0x78, !PT ;  /* 0x00000070003d7812 */ /* 0x000fc600078e783d */
[----:B------:R-:W-:-:S04]  /*1fb0*/  UIADD3 UR14, UPT, UPT, -UR14, URZ, URZ ;  /* 0x000000ff0e0e7290 */ /* 0x000fc8000fffe1ff */
[----:B------:R-:W-:Y:S01]  /*1fc0*/  UIMAD UR14, UR4, UR14, UR23 ;  /* 0x0000000e040e72a4 */ /* 0x000fe2000f8e0217 */
[----:B------:R-:W3:Y:S03]  /*1fd0*/  LDCU.64 UR4, c[0x0][0x5d8] ;  /* 0x0000bb00ff0477ac */ /* 0x000ee60008000a00 */
[----:B--2---:R-:W-:-:S04]  /*1fe0*/  UIMAD.WIDE.U32 UR6, UR14, UR6, URZ ;  /* 0x000000060e0672a5 */ /* 0x004fc8000f8e00ff */
[----:B------:R-:W-:-:S04]  /*1ff0*/  UIADD3 UR6, UPT, UPT, UR14, -UR7, URZ ;  /* 0x800000070e067290 */ /* 0x000fc8000fffe0ff */
[----:B------:R-:W-:-:S04]  /*2000*/  USHF.R.U32.HI UR6, URZ, UR18, UR6 ;  /* 0x00000012ff067299 */ /* 0x000fc80008011606 */
[----:B------:R-:W-:-:S04]  /*2010*/  UIADD3 UR6, UPT, UPT, UR7, UR6, URZ ;  /* 0x0000000607067290 */ /* 0x000fc8000fffe0ff */
[----:B------:R-:W-:-:S04]  /*2020*/  USHF.R.U32.HI UR6, URZ, UR17, UR6 ;  /* 0x00000011ff067299 */ /* 0x000fc80008011606 */
[----:B---3--:R-:W-:-:S07]  /*2030*/  UIMAD.WIDE.U32 UR8, UR6, UR5, URZ ;  /* 0x00000005060872a5 */ /* 0x008fce000f8e00ff */
[----:B------:R-:W-:Y:S02]  /*2040*/  UMOV UR7, UR9 ;  /* 0x0000000900077c82 */ /* 0x000fe40008000000 */
[----:B------:R-:W-:Y:S02]  /*2050*/  UIADD3 UR5, UPT, UPT, UR6, -UR7, URZ ;  /* 0x8000000706057290 */ /* 0x000fe4000fffe0ff */
[----:B------:R-:W2:Y:S02]  /*2060*/  S2UR UR8, SR_CTAID.X ;  /* 0x00000000000879c3 */ /* 0x000ea40000002500 */
[----:B------:R-:W-:-:S04]  /*2070*/  USHF.R.U32.HI UR5, URZ, UR16, UR5 ;  /* 0x00000010ff057299 */ /* 0x000fc80008011605 */
[----:B------:R-:W-:Y:S01]  /*2080*/  UIADD3 UR5, UPT, UPT, UR7, UR5, URZ ;  /* 0x0000000507057290 */ /* 0x000fe2000fffe0ff */
[----:B------:R-:W1:Y:S03]  /*2090*/  LDCU UR7, c[0x0][0x370] ;  /* 0x00006e00ff0777ac */ /* 0x000e660008000800 */
[----:B------:R-:W-:Y:S01]  /*20a0*/  USHF.R.U32.HI UR5, URZ, UR15, UR5 ;  /* 0x0000000fff057299 */ /* 0x000fe20008011605 */
[----:B------:R-:W3:Y:S03]  /*20b0*/  LDCU UR9, c[0x0][0x378] ;  /* 0x00006f00ff0977ac */ /* 0x000ee60008000800 */
[----:B------:R-:W-:-:S04]  /*20c0*/  UIADD3 UR5, UPT, UPT, -UR5, URZ, URZ ;  /* 0x000000ff05057290 */ /* 0x000fc8000fffe1ff */
[----:B------:R-:W-:Y:S02]  /*20d0*/  UIMAD UR4, UR4, UR5, UR6 ;  /* 0x00000005040472a4 */ /* 0x000fe4000f8e0206 */
[----:B--2---:R-:W-:Y:S02]  /*20e0*/  USHF.L.U32 UR8, UR8, 0x6, URZ ;  /* 0x0000000608087899 */ /* 0x004fe400080006ff */
[----:B-1----:R-:W-:Y:S01]  /*20f0*/  UIMAD UR10, UR10, UR7, URZ ;  /* 0x000000070a0a72a4 */ /* 0x002fe2000f8e02ff */
[----:B------:R-:W1:Y:S01]  /*2100*/  S2UR UR7, SR_CTAID.Y ;  /* 0x00000000000779c3 */ /* 0x000e620000002600 */
[----:B------:R-:W-:Y:S01]  /*2110*/  UIADD3 UR6, UPT, UPT, -UR6, URZ, URZ ;  /* 0x000000ff06067290 */ /* 0x000fe2000fffe1ff */
[----:B------:R-:W2:Y:S01]  /*2120*/  LDCU UR5, c[0x0][0x5cc] ;  /* 0x0000b980ff0577ac */ /* 0x000ea20008000800 */
[----:B---3--:R-:W-:Y:S02]  /*2130*/  UIMAD UR9, UR10, UR9, URZ ;  /* 0x000000090a0972a4 */ /* 0x008fe4000f8e02ff */
[----:B------:R-:W-:-:S02]  /*2140*/  ULOP3.LUT UR11, UR8, 0xc0, URZ, 0xc0, !UPT ;  /* 0x000000c0080b7892 */ /* 0x000fc4000f8ec0ff */
[----:B------:R-:W-:-:S04]  /*2150*/  USHF.R.S32.HI UR22, URZ, 0x1f, UR9 ;  /* 0x0000001fff167899 */ /* 0x000fc80008011409 */
[----:B------:R-:W-:Y:S02]  /*2160*/  ULEA.HI UR22, UR22, UR9, URZ, 0x3 ;  /* 0x0000000916167291 */ /* 0x000fe4000f8f18ff */
[----:B--2-4-:R-:W-:-:S12]  /*2170*/  UIMAD UR14, UR5, UR6, UR14 ;  /* 0x00000006050e72a4 */ /* 0x014fd8000f8e020e */
.L_x_39:
[----:B------:R-:W2:Y:S01]  /*2180*/  S2R R0, SR_CgaCtaId ;  /* 0x0000000000007919 */ /* 0x000ea20000008800 */
[----:B------:R-:W-:Y:S01]  /*2190*/  MOV R5, 0x400 ;  /* 0x0000040000057802 */ /* 0x000fe20000000f00 */
[----:B------:R-:W3:Y:S01]  /*21a0*/  S2UR UR26, SR_CgaCtaId ;  /* 0x00000000001a79c3 */ /* 0x000ee20000008800 */
[----:B------:R-:W-:Y:S01]  /*21b0*/  UIADD3 UR32, UP1, UPT, UR24, 0x140, URZ ;  /* 0x0000014018207890 */ /* 0x000fe2000ff3e0ff */
[----:B------:R-:W-:Y:S01]  /*21c0*/  ISETP.NE.AND P0, PT, R71, RZ, PT ;  /* 0x000000ff4700720c */ /* 0x000fe20003f05270 */
[----:B------:R-:W-:Y:S02]  /*21d0*/  UIADD3 UR27, UPT, UPT, UR4, UR4, URZ ;  /* 0x00000004041b7290 */ /* 0x000fe4000fffe0ff */
[----:B------:R-:W-:Y:S01]  /*21e0*/  UIADD3 UR30, UP0, UPT, UR24, 0x1c0, URZ ;  /* 0x000001c0181e7890 */ /* 0x000fe2000ff1e0ff */
[----:B------:R-:W-:Y:S01]  /*21f0*/  UMOV UR4, 0x400 ;  /* 0x0000040000047882 */ /* 0x000fe20000000000 */
[----:B------:R-:W-:Y:S01]  /*2200*/  UIADD3.X UR33, UPT, UPT, URZ, UR25, URZ, UP1, !UPT ;  /* 0x00000019ff217290 */ /* 0x000fe20008ffe4ff */
[----:B------:R-:W4:Y:S01]  /*2210*/  LDCU UR28, c[0x0][0x5e4] ;  /* 0x0000bc80ff1c77ac */ /* 0x000f220008000800 */
[----:B------:R-:W-:-:S02]  /*2220*/  ULEA UR14, UR14, UR11, 0x8 ;  /* 0x0000000b0e0e7291 */ /* 0x000fc4000f8e40ff */
[----:B-1----:R-:W-:Y:S02]  /*2230*/  ULOP3.LUT UR27, UR27, 0x1, UR7, 0xf8, !UPT ;  /* 0x000000011b1b7892 */ /* 0x002fe4000f8ef807 */
[----:B------:R-:W-:Y:S02]  /*2240*/  UIADD3.X UR31, UPT, UPT, URZ, UR25, URZ, UP0, !UPT ;  /* 0x00000019ff1f7290 */ /* 0x000fe400087fe4ff */
[----:B------:R-:W-:Y:S02]  /*2250*/  UPLOP3.LUT UP1, UPT, UPT, UPT, UPT, 0x80, 0x8 ;  /* 0x000000000008789c */ /* 0x000fe40003f2f070 */
[----:B---3--:R-:W-:Y:S01]  /*2260*/  ULEA UR26, UR26, UR4, 0x18 ;  /* 0x000000041a1a7291 */ /* 0x008fe2000f8ec0ff */
[----:B--2---:R-:W-:Y:S01]  /*2270*/  LEA R0, R0, R5, 0x18 ;  /* 0x0000000500007211 */ /* 0x004fe200078ec0ff */
[----:B------:R-:W-:-:S04]  /*2280*/  IMAD.U32 R5, R60, -0x80000000, RZ ;  /* 0x800000003c057824 */ /* 0x000fc800078e00ff */
[----:B------:R-:W-:-:S04]  /*2290*/  IMAD R0, R3, 0x8, R0 ;  /* 0x0000000803007824 */ /* 0x000fc800078e0200 */
[----:B------:R-:W1:Y:S02]  /*22a0*/  SYNCS.PHASECHK.TRANS64.TRYWAIT P1, [R0+URZ+0x40], R5 ;  /* 0x00004005000075a7 */ /* 0x000e6400080211ff */
[----:B-1--4-:R-:W-:Y:S05]  /*22b0*/  @!P1 BRA `(.L_x_36) ;  /* 0x0000002000489947 */ /* 0x012fea0003800000 */
.L_x_53:
[----:B------:R-:W-:Y:S01]  /*22c0*/  LEA R2, R3, R62, 0x14 ;  /* 0x0000003e03027211 */ /* 0x000fe200078ea0ff */
[----:B------:R-:W-:-:S06]  /*22d0*/  UMOV UR5, URZ ;  /* 0x000000ff00057c82 */ /* 0x000fcc0008000000 */
.L_x_38:
[----:B------:R-:W-:Y:S02]  /*22e0*/  USHF.L.U32 UR13, UR5, 0x6, URZ ;  /* 0x00000006050d7899 */ /* 0x000fe400080006ff */
[----:B------:R-:W-:Y:S02]  /*22f0*/  ULEA UR6, UR21, UR5, 0x2 ;  /* 0x0000000515067291 */ /* 0x000fe4000f8e10ff */
[----:B------:R-:W-:Y:S02]  /*2300*/  USHF.R.U32.HI UR8, URZ, 0x1, UR5 ;  /* 0x00000001ff087899 */ /* 0x000fe40008011605 */
[----:B--2---:R-:W-:Y:S01]  /*2310*/  IADD3 R4, PT, PT, R2, UR13, RZ ;  /* 0x0000000d02047c10 */ /* 0x004fe2000fffe0ff */
[----:B------:R-:W-:Y:S02]  /*2320*/  USHF.R.S32.HI UR12, URZ, 0x1f, UR6 ;  /* 0x0000001fff0c7899 */ /* 0x000fe40008011406 */
[----:B------:R-:W-:Y:S01]  /*2330*/  ULEA UR8, UR21, UR8, 0x2 ;  /* 0x0000000815087291 */ /* 0x000fe2000f8e10ff */
[----:B------:R-:W-:Y:S01]  /*2340*/  R2UR UR4, R4 ;  /* 0x00000000040472ca */ /* 0x000fe200000e0000 */
[----:B------:R-:W-:-:S04]  /*2350*/  ULEA.HI UR12, UR12, UR6, URZ, 0x2 ;  /* 0x000000060c0c7291 */ /* 0x000fc8000f8f10ff */
[----:B------:R-:W-:-:S04]  /*2360*/  ULOP3.LUT UR12, UR12, 0xfffffffc, URZ, 0xc0, !UPT ;  /* 0xfffffffc0c0c7892 */ /* 0x000fc8000f8ec0ff */
[----:B------:R-:W-:Y:S02]  /*2370*/  UIADD3 UR12, UPT, UPT, UR6, -UR12, URZ ;  /* 0x8000000c060c7290 */ /* 0x000fe4000fffe0ff */
[----:B------:R-:W-:Y:S02]  /*2380*/  UIADD3 UR6, UPT, UPT, UR6, 0x1, URZ ;  /* 0x0000000106067890 */ /* 0x000fe4000fffe0ff */
[----:B------:R-:W2:Y:S02]  /*2390*/  LDTM.16dp256bit.x8 R16, tmem[UR4+0x40] ;  /* 0x00004004001079ee */ /* 0x000ea400081a0000 */
[----:B--2---:R-:W-:Y:S01]  /*23a0*/  FMUL R35, R35, UR28 ;  /* 0x0000001c23237c20 */ /* 0x004fe20008400000 */
[----:B------:R-:W-:Y:S01]  /*23b0*/  FMUL R58, R37, UR28 ;  /* 0x0000001c253a7c20 */ /* 0x000fe20008400000 */
[----:B-1----:R-:W-:Y:S01]  /*23c0*/  FMUL R5, R36, UR28 ;  /* 0x0000001c24057c20 */ /* 0x002fe20008400000 */
[----:B------:R-:W-:Y:S01]  /*23d0*/  FMUL R19, R19, UR28 ;  /* 0x0000001c13137c20 */ /* 0x000fe20008400000 */
        /* <DEDUP_REMOVED lines=18> */
[----:B------:R-:W-:Y:S01]  /*2500*/  FMUL R8, R35, -1.4426950216293334961 ;  /* 0xbfb8aa3b23087820 */ /* 0x000fe20000400000 */
        /* <DEDUP_REMOVED lines=21> */
[----:B------:R-:W1:Y:S01]  /*2660*/  MUFU.EX2 R8, R8 ;  /* 0x0000000800087308 */ /* 0x000e620000000800 */
[----:B------:R-:W-:Y:S01]  /*2670*/  FMUL R39, R39, UR28 ;  /* 0x0000001c27277c20 */ /* 0x000fe20008400000 */
[----:B------:R-:W-:Y:S01]  /*2680*/  FMUL R38, R38, UR28 ;  /* 0x0000001c26267c20 */ /* 0x000fe20008400000 */
[----:B------:R-:W-:Y:S01]  /*2690*/  FMUL R43, R43, UR28 ;  /* 0x0000001c2b2b7c20 */ /* 0x000fe20008400000 */
[----:B------:R-:W-:Y:S01]  /*26a0*/  FMUL R42, R42, UR28 ;  /* 0x0000001c2a2a7c20 */ /* 0x000fe20008400000 */
[----:B------:R-:W-:Y:S01]  /*26b0*/  FMUL R47, R47, UR28 ;  /* 0x0000001c2f2f7c20 */ /* 0x000fe20008400000 */
[----:B------:R-:W-:-:S02]  /*26c0*/  FMUL R46, R46, UR28 ;  /* 0x0000001c2e2e7c20 */ /* 0x000fc40008400000 */
[----:B------:R-:W2:Y:S08]  /*26d0*/  MUFU.EX2 R7, R7 ;  /* 0x0000000700077308 */ /* 0x000eb00000000800 */
[----:B------:R-:W3:Y:S01]  /*26e0*/  MUFU.EX2 R49, R49 ;  /* 0x0000003100317308 */ /* 0x000ee20000000800 */
[----:B-1----:R-:W-:-:S07]  /*26f0*/  FADD R94, R8, 1 ;  /* 0x3f800000085e7421 */ /* 0x002fce0000000000 */
[----:B------:R-:W1:Y:S01]  /*2700*/  MUFU.EX2 R36, R36 ;  /* 0x0000002400247308 */ /* 0x000e620000000800 */
[----:B--2---:R-:W-:-:S07]  /*2710*/  FADD R7, R7, 1 ;  /* 0x3f80000007077421 */ /* 0x004fce0000000000 */
[----:B------:R-:W2:Y:S01]  /*2720*/  MUFU.EX2 R11, R11 ;  /* 0x0000000b000b7308 */ /* 0x000ea20000000800 */
[----:B---3--:R-:W-:Y:S01]  /*2730*/  FADD R8, R49, 1 ;  /* 0x3f80000031087421 */ /* 0x008fe20000000000 */
[----:B------:R-:W-:-:S06]  /*2740*/  F2FP.BF16.F32.PACK_AB R49, R19, R18 ;  /* 0x000000121331723e */ /* 0x000fcc00000010ff */
[----:B------:R-:W3:Y:S01]  /*2750*/  MUFU.EX2 R51, R51 ;  /* 0x0000003300337308 */ /* 0x000ee20000000800 */
[----:B-1----:R-:W-:Y:S01]  /*2760*/  FADD R76, R36, 1 ;  /* 0x3f800000244c7421 */ /* 0x002fe20000000000 */
[----:B------:R-:W-:-:S06]  /*2770*/  MOV R36, UR12 ;  /* 0x0000000c00247c02 */ /* 0x000fcc0008000f00 */
[----:B------:R-:W1:Y:S01]  /*2780*/  MUFU.EX2 R50, R50 ;  /* 0x0000003200327308 */ /* 0x000e620000000800 */
[----:B--2---:R-:W-:-:S07]  /*2790*/  FADD R11, R11, 1 ;  /* 0x3f8000000b0b7421 */ /* 0x004fce0000000000 */
[----:B------:R-:W2:Y:S01]  /*27a0*/  MUFU.EX2 R15, R15 ;  /* 0x0000000f000f7308 */ /* 0x000ea20000000800 */
[----:B---3--:R-:W-:-:S07]  /*27b0*/  FADD R51, R51, 1 ;  /* 0x3f80000033337421 */ /* 0x008fce0000000000 */
[----:B------:R-:W3:Y:S01]  /*27c0*/  MUFU.EX2 R55, R55 ;  /* 0x0000003700377308 */ /* 0x000ee20000000800 */
[----:B-1----:R-:W-:-:S07]  /*27d0*/  FADD R50, R50, 1 ;  /* 0x3f80000032327421 */ /* 0x002fce0000000000 */
        /* <DEDUP_REMOVED lines=26> */
[----:B------:R-:W2:Y:S01]  /*2980*/  MUFU.RCP R7, R7 ;  /* 0x0000000700077308 */ /* 0x000ea20000001000 */
[----:B---3--:R-:W-:-:S07]  /*2990*/  FADD R9, R9, 1 ;  /* 0x3f80000009097421 */ /* 0x008fce0000000000 */
[----:B------:R-:W3:Y:S01]  /*29a0*/  MUFU.RCP R95, R51 ;  /* 0x00000033005f7308 */ /* 0x000ee20000001000 */
[----:B-1----:R-:W-:-:S07]  /*29b0*/  FADD R6, R6, 1 ;  /* 0x3f80000006067421 */ /* 0x002fce0000000000 */
[----:B------:R-:W1:Y:S01]  /*29c0*/  MUFU.RCP R88, R11 ;  /* 0x0000000b00587308 */ /* 0x000e620000001000 */
[C---:B--2---:R-:W-:Y:S01]  /*29d0*/  FMUL R92, R58.reuse, R7 ;  /* 0x000000073a5c7220 */ /* 0x044fe20000400000 */
[----:B------:R-:W-:-:S06]  /*29e0*/  F2FP.BF16.F32.PACK_AB R58, R58, R5 ;  /* 0x000000053a3a723e */ /* 0x000fcc00000010ff */
[----:B------:R-:W2:Y:S01]  /*29f0*/  MUFU.RCP R93, R50 ;  /* 0x00000032005d7308 */ /* 0x000ea20000001000 */
[----:B---3--:R-:W-:Y:S01]  /*2a00*/  FMUL R95, R32, R95 ;  /* 0x0000005f205f7220 */ /* 0x008fe20000400000 */
[----:B------:R-:W-:-:S06]  /*2a10*/  F2FP.BF16.F32.PACK_AB R51, R23, R22 ;  /* 0x000000161733723e */ /* 0x000fcc00000010ff */
[----:B------:R-:W3:Y:S01]  /*2a20*/  MUFU.RCP R94, R94 ;  /* 0x0000005e005e7308 */ /* 0x000ee20000001000 */
[----:B-1----:R-:W-:-:S07]  /*2a30*/  FMUL R88, R33, R88 ;  /* 0x0000005821587220 */ /* 0x002fce0000400000 */
[----:B------:R-:W1:Y:S01]  /*2a40*/  MUFU.RCP R8, R8 ;  /* 0x0000000800087308 */ /* 0x000e620000001000 */
[----:B--2---:R-:W-:Y:S01]  /*2a50*/  FMUL R93, R34, R93 ;  /* 0x0000005d225d7220 */ /* 0x004fe20000400000 */
[----:B------:R-:W-:-:S06]  /*2a60*/  F2FP.BF16.F32.PACK_AB R50, R21, R20 ;  /* 0x000000141532723e */ /* 0x000fcc00000010ff */
[----:B------:R-:W2:Y:S01]  /*2a70*/  MUFU.RCP R85, R55 ;  /* 0x0000003700557308 */ /* 0x000ea20000001000 */
[----:B---3--:R-:W-:-:S07]  /*2a80*/  FMUL R94, R35, R94 ;  /* 0x0000005e235e7220 */ /* 0x008fce0000400000 */
[----:B------:R3:W4:Y:S01]  /*2a90*/  MUFU.RCP R86, R15 ;  /* 0x0000000f00567308 */ /* 0x0007220000001000 */
[----:B-1----:R-:W-:-:S07]  /*2aa0*/  FMUL R91, R5, R8 ;  /* 0x00000008055b7220 */ /* 0x002fce0000400000 */
[----:B------:R-:W1:Y:S01]  /*2ab0*/  MUFU.RCP R83, R54 ;  /* 0x0000003600537308 */ /* 0x000e620000001000 */
[----:B--2---:R-:W-:Y:S01]  /*2ac0*/  FMUL R85, R24, R85 ;  /* 0x0000005518557220 */ /* 0x004fe20000400000 */
[----:B------:R-:W-:-:S06]  /*2ad0*/  F2FP.BF16.F32.PACK_AB R55, R31, R30 ;  /* 0x0000001e1f37723e */ /* 0x000fcc00000010ff */
[----:B------:R2:W5:Y:S01]  /*2ae0*/  MUFU.RCP R84, R14 ;  /* 0x0000000e00547308 */ /* 0x0005620000001000 */
[----:B---3--:R-:W-:Y:S02]  /*2af0*/  HFMA2 R15, -RZ, RZ, 0, 0 ;  /* 0x00000000ff0f7431 */ /* 0x008fe400000001ff */
[----:B----4-:R-:W-:-:S05]  /*2b00*/  FMUL R86, R25, R86 ;  /* 0x0000005619567220 */ /* 0x010fca0000400000 */
[----:B------:R3:W4:Y:S01]  /*2b10*/  MUFU.RCP R81, R53 ;  /* 0x0000003500517308 */ /* 0x0007220000001000 */
[----:B-1----:R-:W-:Y:S01]  /*2b20*/  FMUL R83, R26, R83 ;  /* 0x000000531a537220 */ /* 0x002fe20000400000 */
[----:B------:R-:W-:-:S06]  /*2b30*/  F2FP.BF16.F32.PACK_AB R54, R29, R28 ;  /* 0x0000001c1d36723e */ /* 0x000fcc00000010ff */
[----:B------:R1:W1:Y:S01]  /*2b40*/  MUFU.RCP R82, R13 ;  /* 0x0000000d00527308 */ /* 0x0002620000001000 */
[----:B--2---:R-:W-:Y:S01]  /*2b50*/  LEA R14, R36, R61, 0xd ;  /* 0x0000003d240e7211 */ /* 0x004fe200078e68ff */
[----:B-----5:R-:W-:-:S03]  /*2b60*/  FMUL R84, R27, R84 ;  /* 0x000000541b547220 */ /* 0x020fc60000400000 */
[----:B------:R-:W-:-:S03]  /*2b70*/  MOV R89, R14 ;  /* 0x0000000e00597202 */ /* 0x000fc60000000f00 */
[----:B------:R2:W5:Y:S01]  /*2b80*/  MUFU.RCP R79, R52 ;  /* 0x00000034004f7308 */ /* 0x0005620000001000 */
[----:B---3--:R-:W-:Y:S01]  /*2b90*/  F2FP.BF16.F32.PACK_AB R53, R27, R26 ;  /* 0x0000001a1b35723e */ /* 0x008fe200000010ff */
[----:B----4-:R-:W-:-:S06]  /*2ba0*/  FMUL R81, R28, R81 ;  /* 0x000000511c517220 */ /* 0x010fcc0000400000 */
[----:B------:R3:W4:Y:S01]  /*2bb0*/  MUFU.RCP R80, R12 ;  /* 0x0000000c00507308 */ /* 0x0007220000001000 */
[----:B-1----:R-:W-:Y:S01]  /*2bc0*/  MOV R13, RZ ;  /* 0x000000ff000d7202 */ /* 0x002fe20000000f00 */
[----:B------:R-:W-:-:S06]  /*2bd0*/  FMUL R82, R29, R82 ;  /* 0x000000521d527220 */ /* 0x000fcc0000400000 */
[----:B------:R1:W1:Y:S01]  /*2be0*/  MUFU.RCP R77, R57 ;  /* 0x00000039004d7308 */ /* 0x0002620000001000 */
[----:B--2---:R-:W-:Y:S01]  /*2bf0*/  F2FP.BF16.F32.PACK_AB R52, R25, R24 ;  /* 0x000000181934723e */ /* 0x004fe200000010ff */
[----:B-----5:R-:W-:-:S06]  /*2c00*/  FMUL R79, R30, R79 ;  /* 0x0000004f1e4f7220 */ /* 0x020fcc0000400000 */
[----:B------:R2:W5:Y:S01]  /*2c10*/  MUFU.RCP R78, R37 ;  /* 0x00000025004e7308 */ /* 0x0005620000001000 */
[----:B---3--:R-:W-:Y:S01]  /*2c20*/  LEA R12, R36, R63, 0xd ;  /* 0x0000003f240c7211 */ /* 0x008fe200078e68ff */
[----:B----4-:R-:W-:-:S06]  /*2c30*/  FMUL R80, R31, R80 ;  /* 0x000000501f507220 */ /* 0x010fcc0000400000 */
[----:B------:R3:W4:Y:S01]  /*2c40*/  MUFU.RCP R75, R56 ;  /* 0x00000038004b7308 */ /* 0x0007220000001000 */
[----:B-1----:R-:W-:Y:S01]  /*2c50*/  F2FP.BF16.F32.PACK_AB R57, R35, R34 ;  /* 0x000000222339723e */ /* 0x002fe200000010ff */
[----:B------:R-:W-:-:S06]  /*2c60*/  FMUL R77, R16, R77 ;  /* 0x0000004d104d7220 */ /* 0x000fcc0000400000 */
[----:B------:R-:W1:Y:S01]  /*2c70*/  MUFU.RCP R76, R76 ;  /* 0x0000004c004c7308 */ /* 0x000e620000001000 */
[----:B--2---:R-:W-:Y:S01]  /*2c80*/  MOV R37, R12 ;  /* 0x0000000c00257202 */ /* 0x004fe20000000f00 */
[----:B-----5:R-:W-:-:S06]  /*2c90*/  FMUL R78, R17, R78 ;  /* 0x0000004e114e7220 */ /* 0x020fcc0000400000 */
[----:B------:R2:W5:Y:S01]  /*2ca0*/  MUFU.RCP R73, R48 ;  /* 0x0000003000497308 */ /* 0x0005620000001000 */
[----:B---3--:R-:W-:Y:S01]  /*2cb0*/  F2FP.BF16.F32.PACK_AB R56, R33, R32 ;  /* 0x000000202138723e */ /* 0x008fe200000010ff */
[----:B----4-:R-:W-:-:S06]  /*2cc0*/  FMUL R75, R18, R75 ;  /* 0x0000004b124b7220 */ /* 0x010fcc0000400000 */
[----:B------:R-:W3:Y:S01]  /*2cd0*/  MUFU.RCP R74, R10 ;  /* 0x0000000a004a7308 */ /* 0x000ee20000001000 */
[----:B-1----:R-:W-:-:S07]  /*2ce0*/  FMUL R76, R19, R76 ;  /* 0x0000004c134c7220 */ /* 0x002fce0000400000 */
[----:B------:R-:W1:Y:S01]  /*2cf0*/  MUFU.RCP R72, R9 ;  /* 0x0000000900487308 */ /* 0x000e620000001000 */
[----:B--2---:R-:W-:Y:S01]  /*2d00*/  F2FP.BF16.F32.PACK_AB R48, R17, R16 ;  /* 0x000000101130723e */ /* 0x004fe200000010ff */
[----:B-----5:R-:W-:-:S06]  /*2d10*/  FMUL R73, R20, R73 ;  /* 0x0000004914497220 */ /* 0x020fcc0000400000 */
[----:B------:R-:W2:Y:S01]  /*2d20*/  MUFU.RCP R59, R6 ;  /* 0x00000006003b7308 */ /* 0x000ea20000001000 */
[----:B---3--:R-:W-:Y:S01]  /*2d30*/  FMUL R74, R21, R74 ;  /* 0x0000004a154a7220 */ /* 0x008fe20000400000 */
[----:B-1----:R-:W-:Y:S01]  /*2d40*/  FMUL R72, R23, R72 ;  /* 0x0000004817487220 */ /* 0x002fe20000400000 */
[----:B--2---:R-:W-:Y:S02]  /*2d50*/  FMUL R59, R22, R59 ;  /* 0x0000003b163b7220 */ /* 0x004fe40000400000 */
[----:B------:R-:W1:Y:S01]  /*2d60*/  LDTM.16dp256bit.x8 R4, tmem[UR4] ;  /* 0x00000004000479ee */ /* 0x000e6200081a0000 */
[----:B------:R-:W-:-:S04]  /*2d70*/  ULEA.HI UR4, UR8, UR8, URZ, 0x1 ;  /* 0x0000000808047291 */ /* 0x000fc8000f8f08ff */
[----:B------:R-:W-:-:S04]  /*2d80*/  ULOP3.LUT UR4, UR4, 0xfffffffe, URZ, 0xc0, !UPT ;  /* 0xfffffffe04047892 */ /* 0x000fc8000f8ec0ff */
[----:B------:R-:W-:Y:S02]  /*2d90*/  UIADD3 UR4, UPT, UPT, UR8, -UR4, URZ ;  /* 0x8000000408047290 */ /* 0x000fe4000fffe0ff */
[----:B------:R-:W-:-:S04]  /*2da0*/  USHF.R.S32.HI UR8, URZ, 0x1f, UR6 ;  /* 0x0000001fff087899 */ /* 0x000fc80008011406 */
[----:B------:R-:W-:-:S04]  /*2db0*/  ULEA.HI UR8, UR8, UR6, URZ, 0x2 ;  /* 0x0000000608087291 */ /* 0x000fc8000f8f10ff */
[----:B------:R-:W-:-:S04]  /*2dc0*/  ULOP3.LUT UR8, UR8, 0xfffffffc, URZ, 0xc0, !UPT ;  /* 0xfffffffc08087892 */ /* 0x000fc8000f8ec0ff */
[----:B------:R-:W-:Y:S01]  /*2dd0*/  UIADD3 UR8, UPT, UPT, UR6, -UR8, URZ ;  /* 0x8000000806087290 */ /* 0x000fe2000fffe0ff */
[----:B-1----:R-:W-:Y:S01]  /*2de0*/  FMUL R87, R21, UR28 ;  /* 0x0000001c15577c20 */ /* 0x002fe20008400000 */
[----:B------:R-:W-:Y:S01]  /*2df0*/  FMUL R90, R20, UR28 ;  /* 0x0000001c145a7c20 */ /* 0x000fe20008400000 */
[----:B------:R-:W-:Y:S01]  /*2e00*/  FMUL R24, R24, UR28 ;  /* 0x0000001c18187c20 */ /* 0x000fe20008400000 */
[----:B------:R-:W-:Y:S01]  /*2e10*/  FMUL R23, R23, UR28 ;  /* 0x0000001c17177c20 */ /* 0x000fe20008400000 */
[----:B------:R-:W-:Y:S01]  /*2e20*/  FMUL R21, R87, R88 ;  /* 0x0000005857157220 */ /* 0x000fe20000400000 */
[----:B------:R-:W-:Y:S01]  /*2e30*/  FMUL R20, R90, R95 ;  /* 0x0000005f5a147220 */ /* 0x000fe20000400000 */
[----:B------:R-:W-:Y:S01]  /*2e40*/  FMUL R88, R22, UR28 ;  /* 0x0000001c16587c20 */ /* 0x000fe20008400000 */
[----:B------:R-:W-:Y:S01]  /*2e50*/  FMUL R25, R25, UR28 ;  /* 0x0000001c19197c20 */ /* 0x000fe20008400000 */
[----:B------:R-:W-:Y:S01]  /*2e60*/  FMUL R22, R24, R91 ;  /* 0x0000005b18167220 */ /* 0x000fe20000400000 */
[----:B------:R-:W-:Y:S01]  /*2e70*/  FMUL R94, R23, R94 ;  /* 0x0000005e175e7220 */ /* 0x000fe20000400000 */
[----:B------:R-:W-:Y:S01]  /*2e80*/  F2FP.BF16.F32.PACK_AB R20, R21, R20 ;  /* 0x000000141514723e */ /* 0x000fe200000010ff */
[----:B------:R-:W-:Y:S01]  /*2e90*/  FMUL R21, R88, R93 ;  /* 0x0000005d58157220 */ /* 0x000fe20000400000 */
[----:B------:R-:W-:Y:S01]  /*2ea0*/  FMUL R91, R25, R92 ;  /* 0x0000005c195b7220 */ /* 0x000fe20000400000 */
[----:B------:R-:W-:Y:S01]  /*2eb0*/  FMUL R92, R4, UR28 ;  /* 0x0000001c045c7c20 */ /* 0x000fe20008400000 */
[----:B------:R-:W-:Y:S01]  /*2ec0*/  FMUL R93, R7, UR28 ;  /* 0x0000001c075d7c20 */ /* 0x000fe20008400000 */
[----:B------:R-:W-:Y:S01]  /*2ed0*/  FMUL R95, R9, UR28 ;  /* 0x0000001c095f7c20 */ /* 0x000fe20008400000 */
[----:B------:R-:W-:Y:S01]  /*2ee0*/  F2FP.BF16.F32.PACK_AB R21, R94, R21 ;  /* 0x000000155e15723e */ /* 0x000fe200000010ff */
[----:B------:R-:W-:Y:S01]  /*2ef0*/  FMUL R94, R6, UR28 ;  /* 0x0000001c065e7c20 */ /* 0x000fe20008400000 */
[----:B------:R-:W-:Y:S01]  /*2f00*/  F2FP.BF16.F32.PACK_AB R22, R91, R22 ;  /* 0x000000165b16723e */ /* 0x000fe200000010ff */
[----:B------:R-:W-:Y:S01]  /*2f10*/  FMUL R91, R5, UR28 ;  /* 0x0000001c055b7c20 */ /* 0x000fe20008400000 */
[----:B------:R-:W-:Y:S01]  /*2f20*/  FMUL R96, R8, UR28 ;  /* 0x0000001c08607c20 */ /* 0x000fe20008400000 */
[----:B------:R-:W-:Y:S01]  /*2f30*/  FMUL R97, R11, UR28 ;  /* 0x0000001c0b617c20 */ /* 0x000fe20008400000 */
[----:B------:R-:W-:Y:S01]  /*2f40*/  FMUL R98, R10, UR28 ;  /* 0x0000001c0a627c20 */ /* 0x000fe20008400000 */
[----:B------:R-:W-:Y:S01]  /*2f50*/  F2FP.BF16.F32.PACK_AB R5, R93, R94 ;  /* 0x0000005e5d05723e */ /* 0x000fe200000010ff */
[----:B------:R-:W-:Y:S01]  /*2f60*/  FMUL R13, R13, UR28 ;  /* 0x0000001c0d0d7c20 */ /* 0x000fe20008400000 */
[----:B------:R-:W-:Y:S01]  /*2f70*/  F2FP.BF16.F32.PACK_AB R4, R91, R92 ;  /* 0x0000005c5b04723e */ /* 0x000fe200000010ff */
        /* <DEDUP_REMOVED lines=8> */
[----:B------:R1:W-:Y:S01]  /*3000*/  STSM.16.M88.4 [R89], R4 ;  /* 0x0000000459007844 */ /* 0x0003e20000000200 */
[----:B------:R-:W-:Y:S01]  /*3010*/  FMUL R18, R18, UR28 ;  /* 0x0000001c12127c20 */ /* 0x000fe20008400000 */
[----:B------:R-:W-:Y:S01]  /*3020*/  F2FP.BF16.F32.PACK_AB R8, R13, R12 ;  /* 0x0000000c0d08723e */ /* 0x000fe200000010ff */
[----:B------:R-:W-:Y:S01]  /*3030*/  FMUL R16, R12, R85 ;  /* 0x000000550c107220 */ /* 0x000fe20000400000 */
[----:B------:R-:W-:Y:S01]  /*3040*/  F2FP.BF16.F32.PACK_AB R9, R15, R14 ;  /* 0x0000000e0f09723e */ /* 0x000fe200000010ff */
[----:B------:R-:W-:Y:S01]  /*3050*/  FMUL R17, R13, R86 ;  /* 0x000000560d117220 */ /* 0x000fe20000400000 */
[----:B------:R-:W-:Y:S01]  /*3060*/  F2FP.BF16.F32.PACK_AB R10, R99, R100 ;  /* 0x00000064630a723e */ /* 0x000fe200000010ff */
[----:B------:R-:W-:Y:S01]  /*3070*/  FMUL R12, R41, UR28 ;  /* 0x0000001c290c7c20 */ /* 0x000fe20008400000 */
[----:B------:R-:W-:Y:S01]  /*3080*/  F2FP.BF16.F32.PACK_AB R11, R19, R18 ;  /* 0x00000012130b723e */ /* 0x000fe200000010ff */
[----:B------:R-:W-:Y:S01]  /*3090*/  FMUL R13, R40, UR28 ;  /* 0x0000001c280d7c20 */ /* 0x000fe20008400000 */
[----:B------:R-:W-:Y:S01]  /*30a0*/  FMUL R83, R14, R83 ;  /* 0x000000530e537220 */ /* 0x000fe20000400000 */
[----:B------:R-:W-:Y:S01]  /*30b0*/  FMUL R14, R45, UR28 ;  /* 0x0000001c2d0e7c20 */ /* 0x000fe20008400000 */
[----:B------:R-:W-:Y:S01]  /*30c0*/  FMUL R84, R15, R84 ;  /* 0x000000540f547220 */ /* 0x000fe20000400000 */
[----:B------:R2:W-:Y:S01]  /*30d0*/  STSM.16.M88.4 [R37], R8 ;  /* 0x0000000825007844 */ /* 0x0005e20000000200 */
[----:B------:R-:W-:Y:S01]  /*30e0*/  FMUL R15, R44, UR28 ;  /* 0x0000001c2c0f7c20 */ /* 0x000fe20008400000 */
[----:B------:R-:W-:Y:S01]  /*30f0*/  FMUL R79, R18, R79 ;  /* 0x0000004f124f7220 */ /* 0x000fe20000400000 */
[----:B------:R-:W-:Y:S01]  /*3100*/  FMUL R18, R47, -1.4426950216293334961 ;  /* 0xbfb8aa3b2f127820 */ /* 0x000fe20000400000 */
[----:B------:R-:W-:Y:S01]  /*3110*/  FMUL R80, R19, R80 ;  /* 0x0000005013507220 */ /* 0x000fe20000400000 */
[----:B------:R-:W-:Y:S01]  /*3120*/  FMUL R19, R46, -1.4426950216293334961 ;  /* 0xbfb8aa3b2e137820 */ /* 0x000fe20000400000 */
[----:B------:R-:W-:Y:S01]  /*3130*/  FMUL R98, R98, R59 ;  /* 0x0000003b62627220 */ /* 0x000fe20000400000 */
[----:B------:R-:W-:Y:S01]  /*3140*/  FMUL R97, R97, R72 ;  /* 0x0000004861617220 */ /* 0x000fe20000400000 */
[----:B------:R-:W-:Y:S01]  /*3150*/  LEA R86, R36, R64, 0xd ;  /* 0x0000004024567211 */ /* 0x000fe200078e68ff */
[----:B------:R-:W3:Y:S01]  /*3160*/  MUFU.EX2 R18, R18 ;  /* 0x0000001200127308 */ /* 0x000ee20000000800 */
[----:B------:R-:W-:Y:S01]  /*3170*/  MOV R72, UR4 ;  /* 0x0000000400487c02 */ /* 0x000fe20008000f00 */
[----:B------:R-:W-:Y:S01]  /*3180*/  FMUL R26, R26, UR28 ;  /* 0x0000001c1a1a7c20 */ /* 0x000fe20008400000 */
[----:B------:R-:W-:Y:S01]  /*3190*/  FMUL R30, R30, UR28 ;  /* 0x0000001c1e1e7c20 */ /* 0x000fe20008400000 */
[----:B------:R-:W-:Y:S01]  /*31a0*/  FMUL R29, R29, UR28 ;  /* 0x0000001c1d1d7c20 */ /* 0x000fe20008400000 */
[----:B------:R-:W-:Y:S01]  /*31b0*/  FMUL R78, R91, R78 ;  /* 0x0000004e5b4e7220 */ /* 0x000fe20000400000 */
[----:B------:R-:W-:-:S02]  /*31c0*/  HFMA2 R91, -RZ, RZ, 0, 0 ;  /* 0x00000000ff5b7431 */ /* 0x000fc400000001ff */
[----:B------:R-:W-:Y:S01]  /*31d0*/  FMUL R77, R92, R77 ;  /* 0x0000004d5c4d7220 */ /* 0x000fe20000400000 */
[----:B------:R-:W-:Y:S01]  /*31e0*/  MUFU.EX2 R19, R19 ;  /* 0x0000001300137308 */ /* 0x000fe20000000800 */
[----:B-1----:R-:W-:Y:S01]  /*31f0*/  FMUL R4, R39, -1.4426950216293334961 ;  /* 0xbfb8aa3b27047820 */ /* 0x002fe20000400000 */
[----:B------:R-:W-:Y:S01]  /*3200*/  FMUL R5, R38, -1.4426950216293334961 ;  /* 0xbfb8aa3b26057820 */ /* 0x000fe20000400000 */
[----:B------:R-:W-:Y:S01]  /*3210*/  FMUL R6, R12, -1.4426950216293334961 ;  /* 0xbfb8aa3b0c067820 */ /* 0x000fe20000400000 */
[----:B------:R-:W-:Y:S01]  /*3220*/  FMUL R7, R13, -1.4426950216293334961 ;  /* 0xbfb8aa3b0d077820 */ /* 0x000fe20000400000 */
[----:B------:R-:W-:Y:S02]  /*3230*/  HFMA2 R89, -RZ, RZ, 0, 0 ;  /* 0x00000000ff597431 */ /* 0x000fe400000001ff */
[----:B------:R-:W-:Y:S01]  /*3240*/  FMUL R75, R94, R75 ;  /* 0x0000004b5e4b7220 */ /* 0x000fe20000400000 */
[----:B------:R-:W-:Y:S01]  /*3250*/  FMUL R76, R93, R76 ;  /* 0x0000004c5d4c7220 */ /* 0x000fe20000400000 */
[----:B------:R-:W1:Y:S01]  /*3260*/  MUFU.EX2 R4, R4 ;  /* 0x0000000400047308 */ /* 0x000e620000000800 */
[----:B---3--:R-:W-:Y:S01]  /*3270*/  FADD R18, R18, 1 ;  /* 0x3f80000012127421 */ /* 0x008fe20000000000 */
[----:B------:R-:W-:Y:S01]  /*3280*/  FMUL R73, R96, R73 ;  /* 0x0000004960497220 */ /* 0x000fe20000400000 */
[----:B------:R-:W-:Y:S01]  /*3290*/  FMUL R74, R95, R74 ;  /* 0x0000004a5f4a7220 */ /* 0x000fe20000400000 */
[----:B------:R-:W-:Y:S01]  /*32a0*/  FMUL R81, R100, R81 ;  /* 0x0000005164517220 */ /* 0x000fe20000400000 */
[----:B------:R-:W-:Y:S01]  /*32b0*/  FMUL R82, R99, R82 ;  /* 0x0000005263527220 */ /* 0x000fe20000400000 */
[----:B--2---:R-:W-:Y:S01]  /*32c0*/  FMUL R8, R43, -1.4426950216293334961 ;  /* 0xbfb8aa3b2b087820 */ /* 0x004fe20000400000 */
[----:B------:R-:W-:Y:S01]  /*32d0*/  FMUL R10, R42, -1.4426950216293334961 ;  /* 0xbfb8aa3b2a0a7820 */ /* 0x000fe20000400000 */
[----:B------:R-:W2:Y:S01]  /*32e0*/  MUFU.EX2 R5, R5 ;  /* 0x0000000500057308 */ /* 0x000ea20000000800 */
[----:B------:R-:W-:Y:S01]  /*32f0*/  FMUL R9, R14, -1.4426950216293334961 ;  /* 0xbfb8aa3b0e097820 */ /* 0x000fe20000400000 */
[----:B------:R-:W-:Y:S01]  /*3300*/  FMUL R11, R15, -1.4426950216293334961 ;  /* 0xbfb8aa3b0f0b7820 */ /* 0x000fe20000400000 */
[----:B------:R-:W-:-:S02]  /*3310*/  F2FP.BF16.F32.PACK_AB R16, R17, R16 ;  /* 0x000000101110723e */ /* 0x000fc400000010ff */
[----:B------:R-:W-:-:S03]  /*3320*/  F2FP.BF16.F32.PACK_AB R17, R84, R83 ;  /* 0x000000535411723e */ /* 0x000fc600000010ff */
[----:B------:R-:W3:Y:S01]  /*3330*/  MUFU.EX2 R8, R8 ;  /* 0x0000000800087308 */ /* 0x000ee20000000800 */
[----:B-1----:R-:W-:Y:S01]  /*3340*/  FADD R40, R4, 1 ;  /* 0x3f80000004287421 */ /* 0x002fe20000000000 */
[----:B------:R-:W-:Y:S01]  /*3350*/  F2FP.BF16.F32.PACK_AB R4, R87, R90 ;  /* 0x0000005a5704723e */ /* 0x000fe200000010ff */
[----:B------:R-:W-:-:S05]  /*3360*/  HFMA2 R87, -RZ, RZ, 0, 0 ;  /* 0x00000000ff577431 */ /* 0x000fca00000001ff */
[----:B------:R-:W1:Y:S01]  /*3370*/  MUFU.EX2 R6, R6 ;  /* 0x0000000600067308 */ /* 0x000e620000000800 */
[----:B--2---:R-:W-:Y:S01]  /*3380*/  FADD R5, R5, 1 ;  /* 0x3f80000005057421 */ /* 0x004fe20000000000 */
[----:B------:R-:W-:Y:S02]  /*3390*/  MOV R37, R86 ;  /* 0x0000005600257202 */ /* 0x000fe40000000f00 */
[----:B------:R-:W-:-:S04]  /*33a0*/  LEA R86, R72, R66, 0xd ;  /* 0x0000004248567211 */ /* 0x000fc800078e68ff */
[----:B------:R-:W2:Y:S01]  /*33b0*/  MUFU.EX2 R7, R7 ;  /* 0x0000000700077308 */ /* 0x000ea20000000800 */
[----:B---3--:R-:W-:-:S07]  /*33c0*/  FADD R8, R8, 1 ;  /* 0x3f80000008087421 */ /* 0x008fce0000000000 */
[----:B------:R-:W3:Y:S01]  /*33d0*/  MUFU.EX2 R10, R10 ;  /* 0x0000000a000a7308 */ /* 0x000ee20000000800 */
[----:B-1----:R-:W-:Y:S01]  /*33e0*/  FADD R59, R6, 1 ;  /* 0x3f800000063b7421 */ /* 0x002fe20000000000 */
[----:B------:R-:W-:Y:S02]  /*33f0*/  LEA R6, R36, R65, 0xd ;  /* 0x0000004124067211 */ /* 0x000fe400078e68ff */
[----:B------:R-:W-:Y:S02]  /*3400*/  MOV R36, R86 ;  /* 0x0000005600247202 */ /* 0x000fe40000000f00 */
[----:B------:R-:W-:Y:S02]  /*3410*/  LEA R86, R72, R69, 0xd ;  /* 0x0000004548567211 */ /* 0x000fe400078e68ff */
[----:B------:R-:W1:Y:S01]  /*3420*/  MUFU.EX2 R9, R9 ;  /* 0x0000000900097308 */ /* 0x000e620000000800 */
[----:B--2---:R-:W-:Y:S01]  /*3430*/  FADD R44, R7, 1 ;  /* 0x3f800000072c7421 */ /* 0x004fe20000000000 */
[----:B------:R-:W-:-:S04]  /*3440*/  MOV R7, RZ ;  /* 0x000000ff00077202 */ /* 0x000fc80000000f00 */
[----:B------:R-:W-:Y:S01]  /*3450*/  MOV R41, R6 ;  /* 0x0000000600297202 */ /* 0x000fe20000000f00 */
[----:B------:R-:W-:Y:S01]  /*3460*/  FMUL R7, R27, UR28 ;  /* 0x0000001c1b077c20 */ /* 0x000fe20008400000 */
[----:B------:R-:W-:Y:S01]  /*3470*/  MUFU.EX2 R11, R11 ;  /* 0x0000000b000b7308 */ /* 0x000fe20000000800 */
[----:B---3--:R-:W-:Y:S01]  /*3480*/  FADD R10, R10, 1 ;  /* 0x3f8000000a0a7421 */ /* 0x008fe20000000000 */
[----:B------:R-:W-:Y:S01]  /*3490*/  F2FP.BF16.F32.PACK_AB R6, R25, R24 ;  /* 0x000000181906723e */ /* 0x000fe200000010ff */
[----:B------:R-:W-:Y:S01]  /*34a0*/  HFMA2 R25, -RZ, RZ, 0, 0 ;  /* 0x00000000ff197431 */ /* 0x000fe200000001ff */
[----:B------:R-:W-:Y:S02]  /*34b0*/  LEA R24, R72, R67, 0xd ;  /* 0x0000004348187211 */ /* 0x000fe400078e68ff */
[----:B------:R-:W-:Y:S02]  /*34c0*/  MOV R27, RZ ;  /* 0x000000ff001b7202 */ /* 0x000fe40000000f00 */
[----:B------:R-:W2:Y:S01]  /*34d0*/  MUFU.RCP R40, R40 ;  /* 0x0000002800287308 */ /* 0x000ea20000001000 */
[----:B-1----:R-:W-:Y:S01]  /*34e0*/  FADD R9, R9, 1 ;  /* 0x3f80000009097421 */ /* 0x002fe20000000000 */
[----:B------:R-:W-:-:S06]  /*34f0*/  MOV R25, R24 ;  /* 0x0000001800197202 */ /* 0x000fcc0000000f00 */
[----:B------:R-:W1:Y:S08]  /*3500*/  MUFU.RCP R45, R5 ;  /* 0x00000005002d7308 */ /* 0x000e700000001000 */
[----:B------:R3:W4:Y:S01]  /*3510*/  MUFU.RCP R85, R10 ;  /* 0x0000000a00557308 */ /* 0x0007220000001000 */
[----:B--2---:R-:W-:-:S07]  /*3520*/  FMUL R40, R39, R40 ;  /* 0x0000002827287220 */ /* 0x004fce0000400000 */
[----:B------:R-:W2:Y:S01]  /*3530*/  MUFU.RCP R8, R8 ;  /* 0x0000000800087308 */ /* 0x000ea20000001000 */
[----:B-1----:R-:W-:Y:S01]  /*3540*/  FMUL R45, R38, R45 ;  /* 0x0000002d262d7220 */ /* 0x002fe20000400000 */
[----:B------:R-:W-:Y:S01]  /*3550*/  F2FP.BF16.F32.PACK_AB R5, R23, R88 ;  /* 0x000000581705723e */ /* 0x000fe200000010ff */
[C---:B------:R-:W-:Y:S01]  /*3560*/  FMUL R23, R7.reuse, R40 ;  /* 0x0000002807177220 */ /* 0x040fe20000400000 */
[----:B------:R-:W-:Y:S01]  /*3570*/  F2FP.BF16.F32.PACK_AB R7, R7, R26 ;  /* 0x0000001a0707723e */ /* 0x000fe200000010ff */
[----:B------:R-:W-:Y:S01]  /*3580*/  FMUL R40, R26, R45 ;  /* 0x0000002d1a287220 */ /* 0x000fe20000400000 */
[----:B------:R-:W-:Y:S01]  /*3590*/  LEA R26, R72, R68, 0xd ;  /* 0x00000044481a7211 */ /* 0x000fe200078e68ff */
[----:B------:R-:W-:Y:S01]  /*35a0*/  FMUL R72, R34, UR28 ;  /* 0x0000001c22487c20 */ /* 0x000fe20008400000 */
[----:B------:R-:W1:Y:S01]  /*35b0*/  MUFU.RCP R59, R59 ;  /* 0x0000003b003b7308 */ /* 0x000e620000001000 */
[----:B---3--:R-:W-:Y:S01]  /*35c0*/  FADD R10, R11, 1 ;  /* 0x3f8000000b0a7421 */ /* 0x008fe20000000000 */
[----:B------:R-:W-:Y:S01]  /*35d0*/  MOV R24, R26 ;  /* 0x0000001a00187202 */ /* 0x000fe20000000f00 */
[----:B------:R-:W-:Y:S01]  /*35e0*/  FMUL R27, R33, UR28 ;  /* 0x0000001c211b7c20 */ /* 0x000fe20008400000 */
[----:B------:R-:W-:Y:S01]  /*35f0*/  MOV R26, R86 ;  /* 0x00000056001a7202 */ /* 0x000fe20000000f00 */
[----:B------:R-:W-:Y:S01]  /*3600*/  FMUL R86, R28, UR28 ;  /* 0x0000001c1c567c20 */ /* 0x000fe20008400000 */
[----:B------:R-:W-:Y:S01]  /*3610*/  FMUL R28, R32, UR28 ;  /* 0x0000001c201c7c20 */ /* 0x000fe20008400000 */
[----:B----4-:R-:W-:Y:S01]  /*3620*/  FMUL R33, R42, R85 ;  /* 0x000000552a217220 */ /* 0x010fe20000400000 */
[----:B------:R3:W4:Y:S01]  /*3630*/  MUFU.RCP R11, R9 ;  /* 0x00000009000b7308 */ /* 0x0007220000001000 */
[----:B--2---:R-:W-:Y:S01]  /*3640*/  FMUL R32, R43, R8 ;  /* 0x000000082b207220 */ /* 0x004fe20000400000 */
[----:B------:R-:W-:Y:S01]  /*3650*/  F2FP.BF16.F32.PACK_AB R8, R29, R86 ;  /* 0x000000561d08723e */ /* 0x000fe200000010ff */
[----:B------:R-:W-:Y:S01]  /*3660*/  FMUL R33, R30, R33 ;  /* 0x000000211e217220 */ /* 0x000fe20000400000 */
[----:B------:R2:W-:Y:S01]  /*3670*/  STSM.16.M88.4 [R37], R4 ;  /* 0x0000000425007844 */ /* 0x0005e20000000200 */
[----:B------:R-:W-:-:S03]  /*3680*/  F2FP.BF16.F32.PACK_AB R23, R23, R40 ;  /* 0x000000281717723e */ /* 0x000fc600000010ff */
[----:B------:R-:W5:Y:S01]  /*3690*/  MUFU.RCP R44, R44 ;  /* 0x0000002c002c7308 */ /* 0x000f620000001000 */
[C---:B-1----:R-:W-:Y:S01]  /*36a0*/  FMUL R34, R12.reuse, R59 ;  /* 0x0000003b0c227220 */ /* 0x042fe20000400000 */
[----:B------:R-:W-:Y:S02]  /*36b0*/  F2FP.BF16.F32.PACK_AB R59, R39, R38 ;  /* 0x00000026273b723e */ /* 0x000fe400000010ff */
[----:B------:R-:W-:Y:S01]  /*36c0*/  F2FP.BF16.F32.PACK_AB R12, R12, R13 ;  /* 0x0000000d0c0c723e */ /* 0x000fe200000010ff */
[----:B------:R-:W-:-:S03]  /*36d0*/  FMUL R34, R29, R34 ;  /* 0x000000221d227220 */ /* 0x000fc60000400000 */
[----:B------:R-:W1:Y:S01]  /*36e0*/  MUFU.RCP R10, R10 ;  /* 0x0000000a000a7308 */ /* 0x000e620000001000 */
[----:B---3--:R-:W-:Y:S01]  /*36f0*/  FMUL R9, R31, UR28 ;  /* 0x0000001c1f097c20 */ /* 0x008fe20008400000 */
[----:B------:R-:W-:Y:S01]  /*3700*/  FADD R31, R19, 1 ;  /* 0x3f800000131f7421 */ /* 0x000fe20000000000 */
[----:B------:R-:W-:Y:S02]  /*3710*/  FMUL R19, R35, UR28 ;  /* 0x0000001c23137c20 */ /* 0x000fe40008400000 */
[C---:B------:R-:W-:Y:S01]  /*3720*/  FMUL R32, R9.reuse, R32 ;  /* 0x0000002009207220 */ /* 0x040fe20000400000 */
[----:B------:R-:W-:Y:S01]  /*3730*/  F2FP.BF16.F32.PACK_AB R9, R9, R30 ;  /* 0x0000001e0909723e */ /* 0x000fe200000010ff */
[C---:B----4-:R-:W-:Y:S01]  /*3740*/  FMUL R30, R14.reuse, R11 ;  /* 0x0000000b0e1e7220 */ /* 0x050fe20000400000 */
[----:B------:R-:W3:Y:S01]  /*3750*/  MUFU.RCP R18, R18 ;  /* 0x0000001200127308 */ /* 0x000ee20000001000 */
[----:B-----5:R-:W-:Y:S01]  /*3760*/  FMUL R35, R13, R44 ;  /* 0x0000002c0d237220 */ /* 0x020fe20000400000 */
[----:B------:R-:W-:Y:S01]  /*3770*/  MOV R44, UR8 ;  /* 0x00000008002c7c02 */ /* 0x000fe20008000f00 */
[----:B------:R-:W-:Y:S01]  /*3780*/  FMUL R30, R27, R30 ;  /* 0x0000001e1b1e7220 */ /* 0x000fe20000400000 */
[----:B------:R-:W-:Y:S01]  /*3790*/  F2FP.BF16.F32.PACK_AB R14, R14, R15 ;  /* 0x0000000f0e0e723e */ /* 0x000fe200000010ff */
[----:B------:R-:W-:Y:S01]  /*37a0*/  FMUL R35, R86, R35 ;  /* 0x0000002356237220 */ /* 0x000fe20000400000 */
[----:B------:R-:W-:-:S02]  /*37b0*/  LEA R86, R44, R61, 0xd ;  /* 0x0000003d2c567211 */ /* 0x000fc400078e68ff */
[----:B------:R-:W4:Y:S01]  /*37c0*/  MUFU.RCP R31, R31 ;  /* 0x0000001f001f7308 */ /* 0x000f220000001000 */
[----:B-1----:R-:W-:Y:S01]  /*37d0*/  FMUL R11, R15, R10 ;  /* 0x0000000a0f0b7220 */ /* 0x002fe20000400000 */
[----:B------:R-:W-:Y:S02]  /*37e0*/  F2FP.BF16.F32.PACK_AB R10, R27, R28 ;  /* 0x0000001c1b0a723e */ /* 0x000fe400000010ff */
[C---:B------:R-:W-:Y:S02]  /*37f0*/  LEA R90, R44.reuse, R63, 0xd ;  /* 0x0000003f2c5a7211 */ /* 0x040fe400078e68ff */
[----:B------:R-:W-:Y:S02]  /*3800*/  LEA R88, R44, R65, 0xd ;  /* 0x000000412c587211 */ /* 0x000fe400078e68ff */
[----:B------:R-:W-:Y:S01]  /*3810*/  MOV R86, R86 ;  /* 0x0000005600567202 */ /* 0x000fe20000000f00 */
[----:B---3--:R-:W-:Y:S01]  /*3820*/  FMUL R18, R47, R18 ;  /* 0x000000122f127220 */ /* 0x008fe20000400000 */
[----:B------:R-:W-:-:S02]  /*3830*/  MOV R45, R90 ;  /* 0x0000005a002d7202 */ /* 0x000fc40000000f00 */
[----:B------:R-:W-:Y:S02]  /*3840*/  MOV R27, R88 ;  /* 0x00000058001b7202 */ /* 0x000fe40000000f00 */
[----:B------:R-:W-:Y:S02]  /*3850*/  F2FP.BF16.F32.PACK_AB R13, R43, R42 ;  /* 0x0000002a2b0d723e */ /* 0x000fe400000010ff */
[----:B------:R-:W-:Y:S01]  /*3860*/  F2FP.BF16.F32.PACK_AB R15, R47, R46 ;  /* 0x0000002e2f0f723e */ /* 0x000fe200000010ff */
[----:B----4-:R-:W-:Y:S01]  /*3870*/  FMUL R29, R46, R31 ;  /* 0x0000001f2e1d7220 */ /* 0x010fe20000400000 */
[----:B------:R-:W-:Y:S01]  /*3880*/  FMUL R31, R28, R11 ;  /* 0x0000000b1c1f7220 */ /* 0x000fe20000400000 */
[C---:B------:R-:W-:Y:S01]  /*3890*/  FMUL R28, R19.reuse, R18 ;  /* 0x00000012131c7220 */ /* 0x040fe20000400000 */
[----:B------:R-:W-:Y:S01]  /*38a0*/  F2FP.BF16.F32.PACK_AB R11, R19, R72 ;  /* 0x00000048130b723e */ /* 0x000fe200000010ff */
[----:B------:R-:W-:Y:S01]  /*38b0*/  FMUL R29, R72, R29 ;  /* 0x0000001d481d7220 */ /* 0x000fe20000400000 */
[----:B------:R-:W-:-:S02]  /*38c0*/  LEA R18, R44, R64, 0xd ;  /* 0x000000402c127211 */ /* 0x000fc400078e68ff */
[----:B------:R-:W-:Y:S01]  /*38d0*/  MOV R19, RZ ;  /* 0x000000ff00137202 */ /* 0x000fe20000000f00 */
[----:B------:R1:W-:Y:S01]  /*38e0*/  STSM.16.M88.4 [R41], R8 ;  /* 0x0000000829007844 */ /* 0x0003e20000000200 */
[----:B--2---:R-:W-:Y:S02]  /*38f0*/  F2FP.BF16.F32.PACK_AB R4, R78, R77 ;  /* 0x0000004d4e04723e */ /* 0x004fe400000010ff */
[----:B------:R-:W-:Y:S01]  /*3900*/  MOV R44, R18 ;  /* 0x00000012002c7202 */ /* 0x000fe20000000f00 */
[----:B------:R2:W-:Y:S01]  /*3910*/  STSM.16.M88.4 [R86], R48 ;  /* 0x0000003056007844 */ /* 0x0005e20000000200 */
[----:B------:R-:W-:Y:S02]  /*3920*/  F2FP.BF16.F32.PACK_AB R5, R76, R75 ;  /* 0x0000004b4c05723e */ /* 0x000fe400000010ff */
[----:B------:R-:W-:Y:S01]  /*3930*/  F2FP.BF16.F32.PACK_AB R6, R74, R73 ;  /* 0x000000494a06723e */ /* 0x000fe200000010ff */
[----:B------:R2:W-:Y:S01]  /*3940*/  STSM.16.M88.4 [R45], R52 ;  /* 0x000000342d007844 */ /* 0x0005e20000000200 */
[----:B------:R-:W-:-:S02]  /*3950*/  F2FP.BF16.F32.PACK_AB R7, R97, R98 ;  /* 0x000000626107723e */ /* 0x000fc400000010ff */
[----:B------:R-:W-:Y:S01]  /*3960*/  F2FP.BF16.F32.PACK_AB R18, R82, R81 ;  /* 0x000000515212723e */ /* 0x000fe200000010ff */
[----:B------:R2:W-:Y:S01]  /*3970*/  STSM.16.M88.4 [R44], R56 ;  /* 0x000000382c007844 */ /* 0x0005e20000000200 */
[----:B------:R-:W-:-:S03]  /*3980*/  F2FP.BF16.F32.PACK_AB R19, R80, R79 ;  /* 0x0000004f5013723e */ /* 0x000fc600000010ff */
[----:B------:R2:W-:Y:S04]  /*3990*/  STSM.16.M88.4 [R27], R12 ;  /* 0x0000000c1b007844 */ /* 0x0005e80000000200 */
[----:B------:R2:W-:Y:S04]  /*39a0*/  STSM.16.M88.4 [R36], R4 ;  /* 0x0000000424007844 */ /* 0x0005e80000000200 */
[----:B------:R2:W-:Y:S04]  /*39b0*/  STSM.16.M88.4 [R25], R16 ;  /* 0x0000001019007844 */ /* 0x0005e80000000200 */
[----:B------:R2:W-:Y:S01]  /*39c0*/  STSM.16.M88.4 [R24], R20 ;  /* 0x0000001418007844 */ /* 0x0005e20000000200 */
[----:B-1----:R-:W-:-:S02]  /*39d0*/  F2FP.BF16.F32.PACK_AB R8, R34, R35 ;  /* 0x000000232208723e */ /* 0x002fc400000010ff */
[----:B------:R-:W-:Y:S02]  /*39e0*/  F2FP.BF16.F32.PACK_AB R9, R32, R33 ;  /* 0x000000212009723e */ /* 0x000fe400000010ff */
[----:B------:R-:W-:Y:S02]  /*39f0*/  F2FP.BF16.F32.PACK_AB R10, R30, R31 ;  /* 0x0000001f1e0a723e */ /* 0x000fe400000010ff */
[----:B------:R-:W-:-:S05]  /*3a00*/  F2FP.BF16.F32.PACK_AB R11, R28, R29 ;  /* 0x0000001d1c0b723e */ /* 0x000fca00000010ff */
[----:B------:R2:W-:Y:S01]  /*3a10*/  STSM.16.M88.4 [R26], R8 ;  /* 0x000000081a007844 */ /* 0x0005e20000000200 */
[----:B------:R1:W-:Y:S06]  /*3a20*/  MEMBAR.ALL.CTA ;  /* 0x0000000000007992 */ /* 0x0003ec0000008000 */
[----:B-1----:R-:W1:Y:S02]  /*3a30*/  FENCE.VIEW.ASYNC.S ;  /* 0x00000000000073c6 */ /* 0x002e640000000000 */
[----:B-1----:R-:W-:Y:S06]  /*3a40*/  BAR.SYNC.DEFER_BLOCKING 0x1, 0x80 ;  /* 0x0042000000007b1d */ /* 0x002fec0000010000 */
[----:B------:R-:W-:Y:S05]  /*3a50*/  @P0 BRA `(.L_x_37) ;  /* 0x0000000000500947 */ /* 0x000fea0003800000 */
[----:B------:R-:W-:Y:S02]  /*3a60*/  USHF.L.U32 UR12, UR12, 0xc, URZ ;  /* 0x0000000c0c0c7899 */ /* 0x000fe400080006ff */
[----:B------:R-:W-:Y:S02]  /*3a70*/  USHF.L.U32 UR8, UR8, 0xc, URZ ;  /* 0x0000000c08087899 */ /* 0x000fe400080006ff */
[----:B------:R-:W-:Y:S02]  /*3a80*/  USHF.L.U32 UR4, UR4, 0xc, URZ ;  /* 0x0000000c04047899 */ /* 0x000fe400080006ff */
[----:B------:R-:W-:Y:S02]  /*3a90*/  UIADD3 UR12, UPT, UPT, UR12, UR12, URZ ;  /* 0x0000000c0c0c7290 */ /* 0x000fe4000fffe0ff */
[----:B------:R-:W-:Y:S02]  /*3aa0*/  ULEA UR13, UR27, UR13, 0x8 ;  /* 0x0000000d1b0d7291 */ /* 0x000fe4000f8e40ff */
[----:B------:R-:W-:-:S02]  /*3ab0*/  UIADD3 UR8, UPT, UPT, UR8, UR8, URZ ;  /* 0x0000000808087290 */ /* 0x000fc4000fffe0ff */
[----:B------:R-:W-:Y:S02]  /*3ac0*/  ULEA UR5, UR27, UR5, 0x2 ;  /* 0x000000051b057291 */ /* 0x000fe4000f8e10ff */
[----:B------:R-:W-:Y:S02]  /*3ad0*/  UIADD3 UR4, UPT, UPT, UR26, UR4, UR4 ;  /* 0x000000041a047290 */ /* 0x000fe4000fffe004 */
[----:B------:R-:W-:Y:S02]  /*3ae0*/  UIADD3 UR12, UPT, UPT, UR12, 0x400, UR26 ;  /* 0x000004000c0c7890 */ /* 0x000fe4000fffe01a */
[----:B------:R-:W-:Y:S02]  /*3af0*/  UIADD3 UR9, UPT, UPT, UR13, 0x40, URZ ;  /* 0x000000400d097890 */ /* 0x000fe4000fffe0ff */
[----:B------:R-:W-:Y:S02]  /*3b00*/  UIADD3 UR8, UPT, UPT, UR8, 0x400, UR26 ;  /* 0x0000040008087890 */ /* 0x000fe4000fffe01a */
[----:B------:R-:W-:-:S02]  /*3b10*/  USHF.L.U32 UR5, UR5, 0x5, URZ ;  /* 0x0000000505057899 */ /* 0x000fc400080006ff */
[----:B------:R-:W-:Y:S01]  /*3b20*/  UIADD3 UR4, UPT, UPT, UR4, 0x8400, URZ ;  /* 0x0000840004047890 */ /* 0x000fe2000fffe0ff */
[----:B------:R1:W-:Y:S01]  /*3b30*/  UTMASTG.2D [UR12], [UR32], desc[URZ] ;  /* 0x0000ff0c200073b5 */ /* 0x0003e20008009000 */
[----:B------:R-:W-:Y:S01]  /*3b40*/  UMOV UR10, UR14 ;  /* 0x0000000e000a7c82 */ /* 0x000fe20008000000 */
[----:B------:R-:W-:Y:S02]  /*3b50*/  UMOV UR6, UR14 ;  /* 0x0000000e00067c82 */ /* 0x000fe40008000000 */
[----:B------:R1:W-:Y:S04]  /*3b60*/  UTMASTG.2D [UR8], [UR32], desc[URZ] ;  /* 0x0000ff08200073b5 */ /* 0x0003e80008009000 */
[----:B------:R1:W-:Y:S01]  /*3b70*/  UTMASTG.2D [UR4], [UR30], desc[URZ] ;  /* 0x0000ff041e0073b5 */ /* 0x0003e20008009000 */
[----:B------:R0:W-:Y:S01]  /*3b80*/  UTMACMDFLUSH ;  /* 0x00000000000079b7 */ /* 0x0001e20000000000 */
[----:B-1----:R-:W-:-:S04]  /*3b90*/  DEPBAR.LE SB0, 0x3 ;  /* 0x000080c00000791a */ /* 0x002fc80000000000 */
.L_x_37:
[----:B------:R-:W-:Y:S01]  /*3ba0*/  BAR.SYNC.DEFER_BLOCKING 0x1, 0x80 ;  /* 0x0042000000007b1d */ /* 0x000fe20000010000 */
[----:B------:R-:W-:Y:S02]  /*3bb0*/  UPLOP3.LUT UP0, UPT, UPT, UPT, UP1, 0x80, 0x8 ;  /* 0x000000000008789c */ /* 0x000fe40003f0f010 */
[----:B------:R-:W-:-:S03]  /*3bc0*/  UPLOP3.LUT UP1, UPT, UPT, UPT, UPT, 0x40, 0x4 ;  /* 0x000000000004789c */ /* 0x000fc60003f2e870 */
[----:B------:R-:W-:-:S04]  /*3bd0*/  UMOV UR5, 0x2 ;  /* 0x0000000200057882 */ /* 0x000fc80000000000 */
[----:B------:R-:W-:Y:S05]  /*3be0*/  BRA.U UP0, `(.L_x_38) ;  /* 0xffffffe500bc7547 */ /* 0x000fea000b83ffff */
[----:B------:R-:W1:Y:S01]  /*3bf0*/  LDCU.64 UR4, c[0x0][0x5c0] ;  /* 0x0000b800ff0477ac */ /* 0x000e620008000a00 */
[----:B------:R-:W-:Y:S01]  /*3c00*/  ULEA.HI.SX32 UR23, UR22, UR23, 0x1d ;  /* 0x0000001716177291 */ /* 0x000fe2000f8feaff */
[----:B------:R-:W-:-:S03]  /*3c10*/  ELECT P0, URZ, PT ;  /* 0x0000000000ff782f */ /* 0x000fc60003800000 */
[----:B------:R-:W-:Y:S02]  /*3c20*/  UISETP.GE.AND UP0, UPT, UR23, 0x80, UPT ;  /* 0x000000801700788c */ /* 0x000fe4000bf06270 */
[----:B------:R-:W-:Y:S02]  /*3c30*/  UIADD3 UR21, UPT, UPT, UR21, 0x1, URZ ;  /* 0x0000000115157890 */ /* 0x000fe4000fffe0ff */
[----:B-1----:R-:W-:-:S06]  /*3c40*/  UIMAD.WIDE.U32 UR8, UR23, UR5, URZ ;  /* 0x00000005170872a5 */ /* 0x002fcc000f8e00ff */
[----:B--2---:R-:W-:Y:S01]  /*3c50*/  @P0 IMAD.MOV.U32 R5, RZ, RZ, 0x1 ;  /* 0x00000001ff050424 */ /* 0x004fe200078e00ff */
[----:B------:R-:W1:Y:S03]  /*3c60*/  LDCU UR5, c[0x0][0x5d0] ;  /* 0x0000ba00ff0577ac */ /* 0x000e660008000800 */
[----:B------:R2:W-:Y:S01]  /*3c70*/  @P0 SYNCS.ARRIVE.TRANS64.ART0 RZ, [R0+URZ+0x50], R5 ;  /* 0x0000500500ff09a7 */ /* 0x0005e200085000ff */
[----:B------:R-:W-:-:S04]  /*3c80*/  UIADD3 UR6, UPT, UPT, UR23, -UR9, URZ ;  /* 0x8000000917067290 */ /* 0x000fc8000fffe0ff */
[----:B------:R-:W-:-:S04]  /*3c90*/  USHF.R.U32.HI UR6, URZ, UR20, UR6 ;  /* 0x00000014ff067299 */ /* 0x000fc80008011606 */
[----:B------:R-:W-:-:S04]  /*3ca0*/  UIADD3 UR6, UPT, UPT, UR9, UR6, URZ ;  /* 0x0000000609067290 */ /* 0x000fc8000fffe0ff */
[----:B------:R-:W-:-:S04]  /*3cb0*/  USHF.R.U32.HI UR14, URZ, UR19, UR6 ;  /* 0x00000013ff0e7299 */ /* 0x000fc80008011606 */
[----:B------:R-:W-:-:S04]  /*3cc0*/  UIADD3 UR14, UPT, UPT, -UR14, URZ, URZ ;  /* 0x000000ff0e0e7290 */ /* 0x000fc8000fffe1ff */
[----:B------:R-:W-:Y:S01]  /*3cd0*/  UIMAD UR14, UR4, UR14, UR23 ;  /* 0x0000000e040e72a4 */ /* 0x000fe2000f8e0217 */
[----:B--2---:R-:W-:-:S03]  /*3ce0*/  VIADD R0, R3, 0x1 ;  /* 0x0000000103007836 */ /* 0x004fc60000000000 */
[----:B-1----:R-:W-:Y:S01]  /*3cf0*/  UIMAD.WIDE.U32 UR8, UR14, UR5, URZ ;  /* 0x000000050e0872a5 */ /* 0x002fe2000f8e00ff */
[----:B------:R-:W1:Y:S01]  /*3d00*/  LDCU.64 UR4, c[0x0][0x5d8] ;  /* 0x0000bb00ff0477ac */ /* 0x000e620008000a00 */
[----:B------:R-:W-:Y:S02]  /*3d10*/  ISETP.NE.AND P0, PT, R0, 0x2, PT ;  /* 0x000000020000780c */ /* 0x000fe40003f05270 */
[----:B------:R-:W-:Y:S02]  /*3d20*/  UIADD3 UR6, UPT, UPT, UR14, -UR9, URZ ;  /* 0x800000090e067290 */ /* 0x000fe4000fffe0ff */
[----:B------:R-:W-:Y:S02]  /*3d30*/  SEL R3, RZ, 0x1, P0 ;  /* 0x00000001ff037807 */ /* 0x000fe40000000000 */
[----:B------:R-:W-:Y:S02]  /*3d40*/  USHF.R.U32.HI UR6, URZ, UR18, UR6 ;  /* 0x00000012ff067299 */ /* 0x000fe40008011606 */
[----:B------:R-:W-:-:S02]  /*3d50*/  LOP3.LUT R60, R60, R3, RZ, 0x3c, !PT ;  /* 0x000000033c3c7212 */ /* 0x000fc400078e3cff */
[----:B------:R-:W-:Y:S01]  /*3d60*/  UIADD3 UR6, UPT, UPT, UR9, UR6, URZ ;  /* 0x0000000609067290 */ /* 0x000fe2000fffe0ff */
[----:B------:R-:W-:-:S03]  /*3d70*/  SEL R3, R0, RZ, P0 ;  /* 0x000000ff00037207 */ /* 0x000fc60000000000 */
[----:B------:R-:W-:-:S04]  /*3d80*/  USHF.R.U32.HI UR6, URZ, UR17, UR6 ;  /* 0x00000011ff067299 */ /* 0x000fc80008011606 */
[----:B-1----:R-:W-:Y:S01]  /*3d90*/  UIMAD.WIDE.U32 UR8, UR6, UR5, URZ ;  /* 0x00000005060872a5 */ /* 0x002fe2000f8e00ff */
[----:B------:R-:W1:Y:S03]  /*3da0*/  LDCU UR5, c[0x0][0x5cc] ;  /* 0x0000b980ff0577ac */ /* 0x000e660008000800 */
[----:B------:R-:W-:-:S04]  /*3db0*/  UIADD3 UR8, UPT, UPT, UR6, -UR9, URZ ;  /* 0x8000000906087290 */ /* 0x000fc8000fffe0ff */
[----:B------:R-:W-:-:S04]  /*3dc0*/  USHF.R.U32.HI UR8, URZ, UR16, UR8 ;  /* 0x00000010ff087299 */ /* 0x000fc80008011608 */
[----:B------:R-:W-:-:S04]  /*3dd0*/  UIADD3 UR8, UPT, UPT, UR9, UR8, URZ ;  /* 0x0000000809087290 */ /* 0x000fc8000fffe0ff */
[----:B------:R-:W-:-:S04]  /*3de0*/  USHF.R.U32.HI UR8, URZ, UR15, UR8 ;  /* 0x0000000fff087299 */ /* 0x000fc80008011608 */
[----:B------:R-:W-:-:S04]  /*3df0*/  UIADD3 UR8, UPT, UPT, -UR8, URZ, URZ ;  /* 0x000000ff08087290 */ /* 0x000fc8000fffe1ff */
[----:B------:R-:W-:Y:S02]  /*3e00*/  UIMAD UR4, UR4, UR8, UR6 ;  /* 0x00000008040472a4 */ /* 0x000fe4000f8e0206 */
[----:B------:R-:W-:-:S04]  /*3e10*/  UIADD3 UR6, UPT, UPT, -UR6, URZ, URZ ;  /* 0x000000ff06067290 */ /* 0x000fc8000fffe1ff */
[----:B-1----:R-:W-:Y:S01]  /*3e20*/  UIMAD UR14, UR5, UR6, UR14 ;  /* 0x00000006050e72a4 */ /* 0x002fe2000f8e020e */
[----:B------:R-:W-:Y:S11]  /*3e30*/  BRA.U !UP0, `(.L_x_39) ;  /* 0xffffffe108d07547 */ /* 0x000ff6000b83ffff */
.L_x_35:
[----:B------:R-:W-:-:S13]  /*3e40*/  ISETP.NE.AND P0, PT, R71, RZ, PT ;  /* 0x000000ff4700720c */ /* 0x000fda0003f05270 */
[----:B------:R-:W-:Y:S05]  /*3e50*/  @P0 BRA `(.L_x_40) ;  /* 0x00000000001c0947 */ /* 0x000fea0003800000 */
[----:B------:R-:W3:Y:S01]  /*3e60*/  S2UR UR4, SR_CgaCtaId ;  /* 0x00000000000479c3 */ /* 0x000ee20000008800 */
[----:B------:R-:W-:Y:S02]  /*3e70*/  ELECT P1, URZ, PT ;  /* 0x0000000000ff782f */ /* 0x000fe40003820000 */
[----:B------:R-:W-:Y:S01]  /*3e80*/  MOV R0, 0x1 ;  /* 0x0000000100007802 */ /* 0x000fe20000000f00 */
[----:B------:R-:W-:-:S04]  /*3e90*/  UMOV UR5, 0x40 ;  /* 0x0000004000057882 */ /* 0x000fc80000000000 */
[----:B------:R-:W-:Y:S01]  /*3ea0*/  UVIRTCOUNT.DEALLOC.SMPOOL 0x80 ;  /* 0x000000800000784c */ /* 0x000fe20000000000 */
[----:B---3--:R-:W-:-:S09]  /*3eb0*/  ULEA UR4, UR4, UR5, 0x18 ;  /* 0x0000000504047291 */ /* 0x008fd2000f8ec0ff */
[----:B------:R3:W-:Y:S03]  /*3ec0*/  @P1 STS.U8 [UR4], R0 ;  /* 0x00000000ff001988 */ /* 0x0007e60008000004 */
.L_x_40:
[----:B------:R-:W-:Y:S06]  /*3ed0*/  BAR.SYNC.DEFER_BLOCKING 0x1, 0x80 ;  /* 0x0042000000007b1d */ /* 0x000fec0000010000 */
[----:B------:R-:W-:Y:S05]  /*3ee0*/  @P0 BRA `(.L_x_41) ;  /* 0x0000000000a00947 */ /* 0x000fea0003800000 */
[----:B------:R-:W4:Y:S01]  /*3ef0*/  S2UR UR5, SR_CgaCtaId ;  /* 0x00000000000579c3 */ /* 0x000f220000008800 */
[----:B------:R-:W-:Y:S01]  /*3f00*/  NOP ;  /* 0x0000000000007918 */ /* 0x000fe20000000000 */
[----:B------:R-:W-:Y:S01]  /*3f10*/  UMOV UR4, 0x50 ;  /* 0x0000005000047882 */ /* 0x000fe20000000000 */
[----:B--2---:R-:W-:Y:S01]  /*3f20*/  LOP3.LUT R4, R70, 0xffff, RZ, 0xc0, !PT ;  /* 0x0000ffff46047812 */ /* 0x004fe200078ec0ff */
[----:B------:R-:W-:Y:S02]  /*3f30*/  IMAD.MOV.U32 R3, RZ, RZ, 0xff ;  /* 0x000000ffff037424 */ /* 0x000fe400078e00ff */
[----:B-1----:R-:W-:Y:S01]  /*3f40*/  IMAD.MOV.U32 R2, RZ, RZ, 0x1 ;  /* 0x00000001ff027424 */ /* 0x002fe200078e00ff */
[----:B------:R-:W-:-:S04]  /*3f50*/  SHF.R.U32.HI R4, RZ, 0x5, R4 ;  /* 0x00000005ff047819 */ /* 0x000fc80000011604 */
[----:B------:R-:W-:Y:S01]  /*3f60*/  SHF.L.U32 R3, R3, R4, RZ ;  /* 0x0000000403037219 */ /* 0x000fe200000006ff */
[----:B------:R-:W-:-:S05]  /*3f70*/  VIADD R5, R4, 0x10 ;  /* 0x0000001004057836 */ /* 0x000fca0000000000 */
[----:B------:R-:W-:Y:S01]  /*3f80*/  SHF.L.U32 R2, R2, R5, RZ ;  /* 0x0000000502027219 */ /* 0x000fe200000006ff */
[----:B----4-:R-:W-:-:S03]  /*3f90*/  ULEA UR5, UR5, UR4, 0x18 ;  /* 0x0000000405057291 */ /* 0x010fc6000f8ec0ff */
[----:B------:R-:W-:-:S04]  /*3fa0*/  LOP3.LUT R5, R2, R3, RZ, 0xfc, !PT ;  /* 0x0000000302057212 */ /* 0x000fc800078efcff */
[C---:B------:R-:W-:Y:S02]  /*3fb0*/  LOP3.LUT R3, R5.reuse, 0xffff, RZ, 0xc0, !PT ;  /* 0x0000ffff05037812 */ /* 0x040fe400078ec0ff */
[----:B---3--:R-:W1:Y:S02]  /*3fc0*/  LDS R0, [UR5] ;  /* 0x00000005ff007984 */ /* 0x008e640008000800 */
[----:B-1----:R-:W-:-:S04]  /*3fd0*/  LOP3.LUT R2, R5, 0xffff, R0, 0x80, !PT ;  /* 0x0000ffff05027812 */ /* 0x002fc800078e8000 */
[----:B------:R-:W-:-:S13]  /*3fe0*/  ISETP.NE.AND P0, PT, R2, R3, PT ;  /* 0x000000030200720c */ /* 0x000fda0003f05270 */
[----:B------:R-:W-:Y:S05]  /*3ff0*/  @P0 BRA `(.L_x_42) ;  /* 0x0000000000500947 */ /* 0x000fea0003800000 */
[----:B------:R-:W-:Y:S02]  /*4000*/  SHF.R.U32.HI R0, RZ, 0x10, R0 ;  /* 0x00000010ff007819 */ /* 0x000fe40000011600 */
[----:B------:R-:W-:-:S04]  /*4010*/  SHF.R.U32.HI R3, RZ, 0x10, R5 ;  /* 0x00000010ff037819 */ /* 0x000fc80000011605 */
[----:B------:R-:W-:-:S04]  /*4020*/  LOP3.LUT R0, R0, R3, RZ, 0xc0, !PT ;  /* 0x0000000300007212 */ /* 0x000fc800078ec0ff */
[----:B------:R-:W-:-:S13]  /*4030*/  ISETP.NE.AND P0, PT, R0, R3, PT ;  /* 0x000000030000720c */ /* 0x000fda0003f05270 */
[----:B------:R-:W-:Y:S05]  /*4040*/  @P0 BRA `(.L_x_43) ;  /* 0x0000000000300947 */ /* 0x000fea0003800000 */
[----:B------:R-:W-:Y:S01]  /*4050*/  R2UR UR7, R5 ;  /* 0x00000000050772ca */ /* 0x000fe200000e0000 */
[----:B------:R-:W1:Y:S01]  /*4060*/  S2R R2, SR_LANEID ;  /* 0x0000000000027919 */ /* 0x000e620000000000 */
[----:B------:R-:W-:Y:S02]  /*4070*/  VOTEU.ANY UR6, UPT, PT ;  /* 0x0000000000067886 */ /* 0x000fe400038e0100 */
[----:B------:R-:W-:-:S09]  /*4080*/  UFLO.U32 UR6, UR6 ;  /* 0x00000006000672bd */ /* 0x000fd200080e0000 */
[----:B------:R-:W-:-:S06]  /*4090*/  ULOP3.LUT UR7, URZ, UR7, URZ, 0x33, !UPT ;  /* 0x00000007ff077292 */ /* 0x000fcc000f8e33ff */
[----:B------:R-:W-:-:S04]  /*40a0*/  IMAD.U32 R0, RZ, RZ, UR7 ;  /* 0x00000007ff007e24 */ /* 0x000fc8000f8e00ff */
[----:B------:R-:W2:Y:S02]  /*40b0*/  REDUX UR4, R0 ;  /* 0x00000000000473c4 */ /* 0x000ea40000000000 */
[----:B------:R3:W-:Y:S01]  /*40c0*/  UTCATOMSWS.AND URZ, UR7 ;  /* 0x0000000700ff79e3 */ /* 0x0007e20008000000 */
[----:B-1----:R-:W-:Y:S01]  /*40d0*/  ISETP.EQ.U32.AND P0, PT, R2, UR6, PT ;  /* 0x0000000602007c0c */ /* 0x002fe2000bf02070 */
[----:B--2---:R-:W-:-:S12]  /*40e0*/  IMAD.U32 R2, RZ, RZ, UR4 ;  /* 0x00000004ff027e24 */ /* 0x004fd8000f8e00ff */
[----:B------:R3:W-:Y:S01]  /*40f0*/  @P0 ATOMS.AND RZ, [UR5], R2 ;  /* 0x00000002ffff098c */ /* 0x0007e2000a800005 */
[----:B------:R-:W-:Y:S05]  /*4100*/  BRA `(.L_x_44) ;  /* 0x0000000000147947 */ /* 0x000fea0003800000 */
.L_x_43:
[----:B------:R-:W-:Y:S02]  /*4110*/  MOV R2, 0x4130 ;  /* 0x0000413000027802 */ /* 0x000fe40000000f00 */
[----:B------:R-:W-:Y:S05]  /*4120*/  CALL.REL.NOINC `($__internal_0_$__cuda_sm10x_tcgen05_guardrail_trap_col_being_dealloced_not_returned_by_alloc) ;  /* 0x0000000000c47944 */ /* 0x000fea0003c00000 */
[----:B------:R-:W-:Y:S05]  /*4130*/  BRA `(.L_x_44) ;  /* 0x0000000000087947 */ /* 0x000fea0003800000 */
.L_x_42:
[----:B------:R-:W-:Y:S02]  /*4140*/  MOV R2, 0x4160 ;  /* 0x0000416000027802 */ /* 0x000fe40000000f00 */
[----:B------:R-:W-:Y:S05]  /*4150*/  CALL.REL.NOINC `($__internal_2_$__cuda_sm10x_tcgen05_guardrail_trap_unallocated_columns_being_dealloced) ;  /* 0x0000000000d07944 */ /* 0x000fea0003c00000 */
.L_x_44:
[----:B------:R-:W-:Y:S01]  /*4160*/  NOP ;  /* 0x0000000000007918 */ /* 0x000fe20000000000 */
.L_x_41:
[----:B------:R-:W-:-:S04]  /*4170*/  DEPBAR.LE SB0, 0x0 ;  /* 0x000080000000791a */ /* 0x000fc80000000000 */
[----:B---3--:R-:W-:Y:S05]  /*4180*/  EXIT ;  /* 0x000000000000794d */ /* 0x008fea0003800000 */
.L_x_18:
[----:B------:R-:W-:Y:S02]  /*4190*/  MOV R6, UR5 ;  /* 0x0000000500067c02 */ /* 0x000fe40008000f00 */
[----:B------:R-:W-:Y:S02]  /*41a0*/  MOV R7, UR5 ;  /* 0x0000000500077c02 */ /* 0x000fe40008000f00 */
[----:B------:R-:W-:-:S07]  /*41b0*/  MOV R0, UR9 ;  /* 0x0000000900007c02 */ /* 0x000fce0008000f00 */
.L_x_45:
[----:B-1----:R1:W2:Y:S02]  /*41c0*/  SYNCS.PHASECHK.TRANS64.TRYWAIT P0, [R0+URZ+0x20], R7 ;  /* 0x00002007000075a7 */ /* 0x0022a400080011ff */
[----:B--2---:R-:W-:Y:S05]  /*41d0*/  @!P0 NANOSLEEP.SYNCS 0x989680 ;  /* 0x009896800000895d */ /* 0x004fea0003900000 */
[----:B------:R-:W2:Y:S02]  /*41e0*/  @!P0 SYNCS.PHASECHK.TRANS64 P0, [R0+URZ+0x20], R7 ;  /* 0x00002007000085a7 */ /* 0x000ea400080010ff */
[----:B--2---:R-:W-:Y:S05]  /*41f0*/  @!P0 BRA `(.L_x_45) ;  /* 0xfffffffc00f08947 */ /* 0x004fea000383ffff */
[----:B------:R-:W-:Y:S05]  /*4200*/  BRA `(.L_x_17) ;  /* 0xffffffc800987947 */ /* 0x000fea000383ffff */
.L_x_21:
[----:B------:R-:W-:Y:S02]  /*4210*/  MOV R2, UR5 ;  /* 0x0000000500027c02 */ /* 0x000fe40008000f00 */
[----:B------:R-:W-:Y:S02]  /*4220*/  MOV R3, UR5 ;  /* 0x0000000500037c02 */ /* 0x000fe40008000f00 */
[----:B------:R-:W-:-:S07]  /*4230*/  MOV R0, UR4 ;  /* 0x0000000400007c02 */ /* 0x000fce0008000f00 */
.L_x_46:
[----:B-1----:R1:W5:Y:S02]  /*4240*/  SYNCS.PHASECHK.TRANS64.TRYWAIT P0, [R0+URZ+0x20], R3 ;  /* 0x00002003000075a7 */ /* 0x00236400080011ff */
[----:B-----5:R-:W-:Y:S05]  /*4250*/  @!P0 NANOSLEEP.SYNCS 0x989680 ;  /* 0x009896800000895d */ /* 0x020fea0003900000 */
[----:B------:R-:W5:Y:S02]  /*4260*/  @!P0 SYNCS.PHASECHK.TRANS64 P0, [R0+URZ+0x20], R3 ;  /* 0x00002003000085a7 */ /* 0x000f6400080010ff */
[----:B-----5:R-:W-:Y:S05]  /*4270*/  @!P0 BRA `(.L_x_46) ;  /* 0xfffffffc00f08947 */ /* 0x020fea000383ffff */
[----:B------:R-:W-:Y:S05]  /*4280*/  BRA `(.L_x_47) ;  /* 0xffffffcc00807947 */ /* 0x000fea000383ffff */
.L_x_24:
[----:B------:R-:W-:Y:S02]  /*4290*/  MOV R0, UR7 ;  /* 0x0000000700007c02 */ /* 0x000fe40008000f00 */
[----:B------:R-:W-:-:S07]  /*42a0*/  MOV R3, R2 ;  /* 0x0000000200037202 */ /* 0x000fce0000000f00 */
.L_x_48:
[----:B-1----:R1:W4:Y:S02]  /*42b0*/  SYNCS.PHASECHK.TRANS64.TRYWAIT P0, [R0+URZ+0x50], R3 ;  /* 0x00005003000075a7 */ /* 0x00232400080011ff */
[----:B----4-:R-:W-:Y:S05]  /*42c0*/  @!P0 NANOSLEEP.SYNCS 0x989680 ;  /* 0x009896800000895d */ /* 0x010fea0003900000 */
[----:B------:R-:W4:Y:S02]  /*42d0*/  @!P0 SYNCS.PHASECHK.TRANS64 P0, [R0+URZ+0x50], R3 ;  /* 0x00005003000085a7 */ /* 0x000f2400080010ff */
[----:B----4-:R-:W-:Y:S05]  /*42e0*/  @!P0 BRA `(.L_x_48) ;  /* 0xfffffffc00f08947 */ /* 0x010fea000383ffff */
[----:B------:R-:W-:Y:S05]  /*42f0*/  BRA `(.L_x_49) ;  /* 0xffffffd000647947 */ /* 0x000fea000383ffff */
.L_x_26:
[----:B------:R-:W-:Y:S02]  /*4300*/  MOV R2, UR12 ;  /* 0x0000000c00027c02 */ /* 0x000fe40008000f00 */
[----:B------:R-:W-:Y:S02]  /*4310*/  MOV R3, UR12 ;  /* 0x0000000c00037c02 */ /* 0x000fe40008000f00 */
[----:B------:R-:W-:Y:S07]  /*4320*/  MOV R0, UR5 ;  /* 0x0000000500007c02 */ /* 0x000fee0008000f00 */
.L_x_50:
[----:B-1----:R1:W4:Y:S02]  /*4330*/  SYNCS.PHASECHK.TRANS64.TRYWAIT P1, [R0+URZ], R3 ;  /* 0x00000003000075a7 */ /* 0x00232400080211ff */
[----:B----4-:R-:W-:Y:S05]  /*4340*/  @!P1 NANOSLEEP.SYNCS 0x989680 ;  /* 0x009896800000995d */ /* 0x010fea0003900000 */
[----:B------:R-:W4:Y:S02]  /*4350*/  @!P1 SYNCS.PHASECHK.TRANS64 P1, [R0+URZ], R3 ;  /* 0x00000003000095a7 */ /* 0x000f2400080210ff */
[----:B----4-:R-:W-:Y:S05]  /*4360*/  @!P1 BRA `(.L_x_50) ;  /* 0xfffffffc00f09947 */ /* 0x010fea000383ffff */
[----:B------:R-:W-:Y:S05]  /*4370*/  BRA `(.L_x_25) ;  /* 0xffffffd000a87947 */ /* 0x000fea000383ffff */
.L_x_29:
[----:B------:R-:W-:-:S07]  /*4380*/  MOV R3, R2 ;  /* 0x0000000200037202 */ /* 0x000fce0000000f00 */
.L_x_51:
[----:B-1----:R1:W4:Y:S02]  /*4390*/  SYNCS.PHASECHK.TRANS64.TRYWAIT P0, [R0+URZ+0x50], R3 ;  /* 0x00005003000075a7 */ /* 0x00232400080011ff */
[----:B----4-:R-:W-:Y:S05]  /*43a0*/  @!P0 NANOSLEEP.SYNCS 0x989680 ;  /* 0x009896800000895d */ /* 0x010fea0003900000 */
[----:B------:R-:W4:Y:S02]  /*43b0*/  @!P0 SYNCS.PHASECHK.TRANS64 P0, [R0+URZ+0x50], R3 ;  /* 0x00005003000085a7 */ /* 0x000f2400080010ff */
[----:B----4-:R-:W-:Y:S05]  /*43c0*/  @!P0 BRA `(.L_x_51) ;  /* 0xfffffffc00f08947 */ /* 0x010fea000383ffff */
[----:B------:R-:W-:Y:S05]  /*43d0*/  BRA `(.L_x_22) ;  /* 0xffffffd400587947 */ /* 0x000fea000383ffff */
.L_x_36:
[----:B------:R-:W-:-:S07]  /*43e0*/  MOV R4, R5 ;  /* 0x0000000500047202 */ /* 0x000fce0000000f00 */
.L_x_52:
[----:B-1----:R1:W2:Y:S02]  /*43f0*/  SYNCS.PHASECHK.TRANS64.TRYWAIT P1, [R0+URZ+0x40], R5 ;  /* 0x00004005000075a7 */ /* 0x0022a400080211ff */
[----:B--2---:R-:W-:Y:S05]  /*4400*/  @!P1 NANOSLEEP.SYNCS 0x989680 ;  /* 0x009896800000995d */ /* 0x004fea0003900000 */
[----:B------:R-:W2:Y:S02]  /*4410*/  @!P1 SYNCS.PHASECHK.TRANS64 P1, [R0+URZ+0x40], R5 ;  /* 0x00004005000095a7 */ /* 0x000ea400080210ff */
[----:B--2---:R-:W-:Y:S05]  /*4420*/  @!P1 BRA `(.L_x_52) ;  /* 0xfffffffc00f09947 */ /* 0x004fea000383ffff */
[----:B------:R-:W-:Y:S05]  /*4430*/  BRA `(.L_x_53) ;  /* 0xffffffdc00a07947 */ /* 0x000fea000383ffff */
        .weak           $__internal_0_$__cuda_sm10x_tcgen05_guardrail_trap_col_being_dealloced_not_returned_by_alloc
        .type           $__internal_0_$__cuda_sm10x_tcgen05_guardrail_trap_col_being_dealloced_not_returned_by_alloc,@function
        .size           $__internal_0_$__cuda_sm10x_tcgen05_guardrail_trap_col_being_dealloced_not_returned_by_alloc,($__internal_1_$__cuda_sm10x_tcgen05_guardrail_trap_phase_invalid_during_alloc - $__internal_0_$__cuda_sm10x_tcgen05_guardrail_trap_col_being_dealloced_not_returned_by_alloc)
$__internal_0_$__cuda_sm10x_tcgen05_guardrail_trap_col_being_dealloced_not_returned_by_alloc:
[----:B------:R-:W-:Y:S05]  /*4440*/  BPT.TRAP 0x1 ;  /* 0x000000040000795c */ /* 0x000fea0000300000 */
[----:B------:R-:W-:-:S04]  /*4450*/  HFMA2 R3, -RZ, RZ, 0, 0 ;  /* 0x00000000ff037431 */ /* 0x000fc800000001ff */
[----:B------:R-:W-:Y:S05]  /*4460*/  RET.REL.NODEC R2 `(kernel_cutlass_kernel_cudnngemm_swigludense_gemm_persistent_swigluPersistentDenseGemmKernel_object_at__TiledMMA_ThrLayoutVMNK11110000_PermutationMNK____MMAAtom_ThrID10_ShapeMNK6425632_TVL_0) ;  /* 0xffffffb802e47950 */ /* 0x000fea0003c3ffff */
        .weak           $__internal_1_$__cuda_sm10x_tcgen05_guardrail_trap_phase_invalid_during_alloc
        .type           $__internal_1_$__cuda_sm10x_tcgen05_guardrail_trap_phase_invalid_during_alloc,@function
        .size           $__internal_1_$__cuda_sm10x_tcgen05_guardrail_trap_phase_invalid_during_alloc,($__internal_2_$__cuda_sm10x_tcgen05_guardrail_trap_unallocated_columns_being_dealloced - $__internal_1_$__cuda_sm10x_tcgen05_guardrail_trap_phase_invalid_during_alloc)
$__internal_1_$__cuda_sm10x_tcgen05_guardrail_trap_phase_invalid_during_alloc:
[----:B------:R-:W-:Y:S05]  /*4470*/  BPT.TRAP 0x1 ;  /* 0x000000040000795c */ /* 0x000fea0000300000 */
[----:B------:R-:W-:-:S04]  /*4480*/  MOV R3, 0x0 ;  /* 0x0000000000037802 */ /* 0x000fc80000000f00 */
[----:B------:R-:W-:Y:S05]  /*4490*/  RET.REL.NODEC R2 `(kernel_cutlass_kernel_cudnngemm_swigludense_gemm_persistent_swigluPersistentDenseGemmKernel_object_at__TiledMMA_ThrLayoutVMNK11110000_PermutationMNK____MMAAtom_ThrID10_ShapeMNK6425632_TVL_0) ;  /* 0xffffffb802d87950 */ /* 0x000fea0003c3ffff */
        .weak           $__internal_2_$__cuda_sm10x_tcgen05_guardrail_trap_unallocated_columns_being_dealloced
        .type           $__internal_2_$__cuda_sm10x_tcgen05_guardrail_trap_unallocated_columns_being_dealloced,@function
        .size           $__internal_2_$__cuda_sm10x_tcgen05_guardrail_trap_unallocated_columns_being_dealloced,(.L_x_57 - $__internal_2_$__cuda_sm10x_tcgen05_guardrail_trap_unallocated_columns_being_dealloced)
$__internal_2_$__cuda_sm10x_tcgen05_guardrail_trap_unallocated_columns_being_dealloced:
[----:B------:R-:W-:Y:S05]  /*44a0*/  BPT.TRAP 0x1 ;  /* 0x000000040000795c */ /* 0x000fea0000300000 */
[----:B------:R-:W-:-:S04]  /*44b0*/  HFMA2 R3, -RZ, RZ, 0, 0 ;  /* 0x00000000ff037431 */ /* 0x000fc800000001ff */
[----:B------:R-:W-:Y:S05]  /*44c0*/  RET.REL.NODEC R2 `(kernel_cutlass_kernel_cudnngemm_swigludense_gemm_persistent_swigluPersistentDenseGemmKernel_object_at__TiledMMA_ThrLayoutVMNK11110000_PermutationMNK____MMAAtom_ThrID10_ShapeMNK6425632_TVL_0) ;  /* 0xffffffb802cc7950 */ /* 0x000fea0003c3ffff */
.L_x_54:
[----:B------:R-:W-:-:S00]  /*44d0*/  BRA `(.L_x_54) ;  /* 0xfffffffc00fc7947 */ /* 0x000fc0000383ffff */
[----:B------:R-:W-:-:S00]  /*44e0*/  NOP ;  /* 0x0000000000007918 */ /* 0x000fc00000000000 */
        /* <DEDUP_REMOVED lines=9> */
.L_x_57:


//--------------------- .nv.shared.kernel_cutlass_kernel_cudnngemm_swigludense_gemm_persistent_swigluPersistentDenseGemmKernel_object_at__TiledMMA_ThrLayoutVMNK11110000_PermutationMNK____MMAAtom_ThrID10_ShapeMNK6425632_TVL_0 --------------------------
	.section	.nv.shared.kernel_cutlass_kernel_cudnngemm_swigludense_gemm_persistent_swigluPersistentDenseGemmKernel_object_at__TiledMMA_ThrLayoutVMNK11110000_PermutationMNK____MMAAtom_ThrID10_ShapeMNK6425632_TVL_0,"aw",@nobits
	.sectionflags	@""
	.align	1024
	.zero		1024


//--------------------- .nv.shared.reserved.0     --------------------------
	.section	.nv.shared.reserved.0,"aw",@nobits
	.align	8
	.weak		__nv_reservedSMEM_offset_0_alias
	.size		__nv_reservedSMEM_offset_0_alias, 0, 64
	.other		__nv_reservedSMEM_offset_0_alias,@"STO_CUDA_RESERVED_SHARED STV_DEFAULT"
__nv_reservedSMEM_offset_0_alias:
	.zero		0
.nv.shared.reserved.0:
	.zero		64
	.weak		__nv_reservedSMEM_allocation_phase
	.type		__nv_reservedSMEM_allocation_phase,@object
	.size		__nv_reservedSMEM_allocation_phase,(.L_0 - __nv_reservedSMEM_allocation_phase)
__nv_reservedSMEM_allocation_phase:
	.zero		1
.L_0:
	.zero		7
	.weak		__nv_reservedSMEM_devtool_atexit_pc
	.type		__nv_reservedSMEM_devtool_atexit_pc,@object
	.size		__nv_reservedSMEM_devtool_atexit_pc,(__nv_reservedSMEM_allocation_mask - __nv_reservedSMEM_devtool_atexit_pc)
__nv_reservedSMEM_devtool_atexit_pc:
	.zero		8
	.weak		__nv_reservedSMEM_allocation_mask
	.type		__nv_reservedSMEM_allocation_mask,@object
	.size		__nv_reservedSMEM_allocation_mask,(.L_2 - __nv_reservedSMEM_allocation_mask)
__nv_reservedSMEM_allocation_mask:
	.zero		4
.L_2:


//--------------------- .nv.constant0.kernel_cutlass_kernel_cudnngemm_swigludense_gemm_persistent_swigluPersistentDenseGemmKernel_object_at__TiledMMA_ThrLayoutVMNK11110000_PermutationMNK____MMAAtom_ThrID10_ShapeMNK6425632_TVL_0 --------------------------
	.section	.nv.constant0.kernel_cutlass_kernel_cudnngemm_swigludense_gemm_persistent_swigluPersistentDenseGemmKernel_object_at__TiledMMA_ThrLayoutVMNK11110000_PermutationMNK____MMAAtom_ThrID10_ShapeMNK6425632_TVL_0,"a",@progbits
	.sectionflags	@""
	.align	4
.nv.constant0.kernel_cutlass_kernel_cudnngemm_swigludense_gemm_persistent_swigluPersistentDenseGemmKernel_object_at__TiledMMA_ThrLayoutVMNK11110000_PermutationMNK____MMAAtom_ThrID10_ShapeMNK6425632_TVL_0:
	.zero		1512


//--------------------- SYMBOLS --------------------------

	.type		.nv.reservedSmem.offset0,@object
	.size		.nv.reservedSmem.offset0,0x4
	.type		.nv.reservedSmem.cap,@object
	.size		.nv.reservedSmem.cap,0x4
